def matmul_kernel(
    a_ptr,
    b_ptr,
    c_ptr,
    M,
    N,
    K,
    stride_am,
    stride_ak,
    stride_bk,
    stride_bn,
    stride_cm,
    stride_cn,
    BLOCK_M: tl.constexpr,
    BLOCK_N: tl.constexpr,
    BLOCK_K: tl.constexpr,
    GROUP_M: tl.constexpr,
):
    pid = tl.program_id(axis=0)
    num_pid_m = tl.cdiv(M, BLOCK_M)
    num_pid_n = tl.cdiv(N, BLOCK_N)
    num_pid_in_group = GROUP_M * num_pid_n
    group_id = pid // num_pid_in_group
    first_pid_m = group_id * GROUP_M
    group_size_m = min(num_pid_m - first_pid_m, GROUP_M)
    pid_m = first_pid_m + ((pid % num_pid_in_group) % group_size_m)
    pid_n = (pid % num_pid_in_group) // group_size_m

    offs_am = (pid_m * BLOCK_M + tl.arange(0, BLOCK_M)) % M
    offs_bn = (pid_n * BLOCK_N + tl.arange(0, BLOCK_N)) % N
    offs_k = tl.arange(0, BLOCK_K)
    a_ptrs = a_ptr + offs_am[:, None] * stride_am + offs_k[None, :] * stride_ak
    b_ptrs = b_ptr + offs_k[:, None] * stride_bk + offs_bn[None, :] * stride_bn

    acc = tl.zeros((BLOCK_M, BLOCK_N), dtype=tl.float32)
    for kk in range(0, tl.cdiv(K, BLOCK_K)):
        a = tl.load(a_ptrs, mask=offs_k[None, :] < K - kk * BLOCK_K, other=0.0)
        b = tl.load(b_ptrs, mask=offs_k[:, None] < K - kk * BLOCK_K, other=0.0)
        acc = tl.dot(a, b, acc)
        a_ptrs += BLOCK_K * stride_ak
        b_ptrs += BLOCK_K * stride_bk

    c = acc.to(c_ptr.dtype.element_ty)
    offs_cm = pid_m * BLOCK_M + tl.arange(0, BLOCK_M)
    offs_cn = pid_n * BLOCK_N + tl.arange(0, BLOCK_N)
    c_ptrs = c_ptr + offs_cm[:, None] * stride_cm + offs_cn[None, :] * stride_cn
    mask = (offs_cm[:, None] < M) & (offs_cn[None, :] < N)
    tl.store(c_ptrs, c, mask=mask)

# config = {"BLOCK_K": 32, "BLOCK_M": 64, "BLOCK_N": 128, "GROUP_M": 8, "arch": "sm_90", "dtype": "bf16", "num_ctas": 4, "num_stages": 3, "num_warps": 4}
# arch = sm_90


// ===== COMPILED SASS (sm_90a) =====

	.target	sm_90a

	.elftype	@"ET_EXEC"


//--------------------- .note.nv.tkinfo           --------------------------
	.section	.note.nv.tkinfo,"",@"SHT_NOTE"
	.sectionflags	@"SHF_NOTE_NV_TKINFO"
	.tkinfo
        /*0018*/ 	.word	0x00000002
        /*0030*/ 	.string	""
        /*0030*/ 	.string	"ptxas"
        /*0030*/ 	.string	"Cuda compilation tools, release 13.0, V13.0.88"
        /*0030*/ 	.string	"Build cuda_13.0.r13.0/compiler.36424714_0"
        /*0030*/ 	.string	"-v  -suppress-debug-info  -lineinfo  -arch sm_90a "



//--------------------- .note.nv.cuinfo           --------------------------
	.section	.note.nv.cuinfo,"",@"SHT_NOTE"
	.sectionflags	@"SHF_NOTE_NV_CUINFO"
        /*0018*/ 	.short	0x0002
        /*001a*/ 	.short	0x005a
        /*001c*/ 	.short	0x0082
	.zero		2


//--------------------- .nv.info                  --------------------------
	.section	.nv.info,"",@"SHT_CUDA_INFO"
	.align	4


	//----- nvinfo : EIATTR_REGCOUNT
	.align		4
        /*0000*/ 	.byte	0x04, 0x2f
        /*0002*/ 	.short	(.L_1 - .L_0)
	.align		4
.L_0:
        /*0004*/ 	.word	index@(matmul_kernel)
        /*0008*/ 	.word	0x00000060


	//----- nvinfo : EIATTR_FRAME_SIZE
	.align		4
.L_1:
        /*000c*/ 	.byte	0x04, 0x11
        /*000e*/ 	.short	(.L_3 - .L_2)
	.align		4
.L_2:
        /*0010*/ 	.word	index@(matmul_kernel)
        /*0014*/ 	.word	0x00000000


	//----- nvinfo : EIATTR_MIN_STACK_SIZE
	.align		4
.L_3:
        /*0018*/ 	.byte	0x04, 0x12
        /*001a*/ 	.short	(.L_5 - .L_4)
	.align		4
.L_4:
        /*001c*/ 	.word	index@(matmul_kernel)
        /*0020*/ 	.word	0x00000000
.L_5:


//--------------------- .nv.compat                --------------------------
	.section	.nv.compat,"",@"SHT_CUDA_COMPAT_INFO"
	.align	4
        /*0000*/ 	.byte	0x02, 0x09, 0x01, 0x00, 0x02, 0x02, 0x04, 0x00, 0x02, 0x05, 0x05, 0x00, 0x03, 0x07, 0x01, 0x01
        /*0010*/ 	.byte	0x02, 0x03, 0x00, 0x00, 0x02, 0x06, 0x01, 0x00, 0x04, 0x0b, 0x08, 0x00, 0x00, 0x00, 0x00, 0x00
        /*0020*/ 	.byte	0x00, 0x00, 0x00, 0x00


//--------------------- .nv.info.matmul_kernel    --------------------------
	.section	.nv.info.matmul_kernel,"",@"SHT_CUDA_INFO"
	.sectionflags	@""
	.align	4


	//----- nvinfo : EIATTR_CUDA_API_VERSION
	.align		4
        /*0000*/ 	.byte	0x04, 0x37
        /*0002*/ 	.short	(.L_7 - .L_6)
.L_6:
        /*0004*/ 	.word	0x00000082


	//----- nvinfo : EIATTR_KPARAM_INFO
	.align		4
.L_7:
        /*0008*/ 	.byte	0x04, 0x17
        /*000a*/ 	.short	(.L_9 - .L_8)
.L_8:
        /*000c*/ 	.word	0x00000000
        /*0010*/ 	.short	0x000d
        /*0012*/ 	.short	0x0048
        /*0014*/ 	.byte	0x00, 0xf4, 0x21, 0x00


	//----- nvinfo : EIATTR_KPARAM_INFO
	.align		4
.L_9:
        /*0018*/ 	.byte	0x04, 0x17
        /*001a*/ 	.short	(.L_11 - .L_10)
.L_10:
        /*001c*/ 	.word	0x00000000
        /*0020*/ 	.short	0x000c
        /*0022*/ 	.short	0x0040
        /*0024*/ 	.byte	0x00, 0xf4, 0x21, 0x00


	//----- nvinfo : EIATTR_KPARAM_INFO
	.align		4
.L_11:
        /*0028*/ 	.byte	0x04, 0x17
        /*002a*/ 	.short	(.L_13 - .L_12)
.L_12:
        /*002c*/ 	.word	0x00000000
        /*0030*/ 	.short	0x000b
        /*0032*/ 	.short	0x0038
        /*0034*/ 	.byte	0x00, 0xf0, 0x11, 0x00


	//----- nvinfo : EIATTR_KPARAM_INFO
	.align		4
.L_13:
        /*0038*/ 	.byte	0x04, 0x17
        /*003a*/ 	.short	(.L_15 - .L_14)
.L_14:
        /*003c*/ 	.word	0x00000000
        /*0040*/ 	.short	0x000a
        /*0042*/ 	.short	0x0034
        /*0044*/ 	.byte	0x00, 0xf0, 0x11, 0x00


	//----- nvinfo : EIATTR_KPARAM_INFO
	.align		4
.L_15:
        /*0048*/ 	.byte	0x04, 0x17
        /*004a*/ 	.short	(.L_17 - .L_16)
.L_16:
        /*004c*/ 	.word	0x00000000
        /*0050*/ 	.short	0x0009
        /*0052*/ 	.short	0x0030
        /*0054*/ 	.byte	0x00, 0xf0, 0x11, 0x00


	//----- nvinfo : EIATTR_KPARAM_INFO
	.align		4
.L_17:
        /*0058*/ 	.byte	0x04, 0x17
        /*005a*/ 	.short	(.L_19 - .L_18)
.L_18:
        /*005c*/ 	.word	0x00000000
        /*0060*/ 	.short	0x0008
        /*0062*/ 	.short	0x002c
        /*0064*/ 	.byte	0x00, 0xf0, 0x11, 0x00


	//----- nvinfo : EIATTR_KPARAM_INFO
	.align		4
.L_19:
        /*0068*/ 	.byte	0x04, 0x17
        /*006a*/ 	.short	(.L_21 - .L_20)
.L_20:
        /*006c*/ 	.word	0x00000000
        /*0070*/ 	.short	0x0007
        /*0072*/ 	.short	0x0028
        /*0074*/ 	.byte	0x00, 0xf0, 0x11, 0x00


	//----- nvinfo : EIATTR_KPARAM_INFO
	.align		4
.L_21:
        /*0078*/ 	.byte	0x04, 0x17
        /*007a*/ 	.short	(.L_23 - .L_22)
.L_22:
        /*007c*/ 	.word	0x00000000
        /*0080*/ 	.short	0x0006
        /*0082*/ 	.short	0x0024
        /*0084*/ 	.byte	0x00, 0xf0, 0x11, 0x00


	//----- nvinfo : EIATTR_KPARAM_INFO
	.align		4
.L_23:
        /*0088*/ 	.byte	0x04, 0x17
        /*008a*/ 	.short	(.L_25 - .L_24)
.L_24:
        /*008c*/ 	.word	0x00000000
        /*0090*/ 	.short	0x0005
        /*0092*/ 	.short	0x0020
        /*0094*/ 	.byte	0x00, 0xf0, 0x11, 0x00


	//----- nvinfo : EIATTR_KPARAM_INFO
	.align		4
.L_25:
        /*0098*/ 	.byte	0x04, 0x17
        /*009a*/ 	.short	(.L_27 - .L_26)
.L_26:
        /*009c*/ 	.word	0x00000000
        /*00a0*/ 	.short	0x0004
        /*00a2*/ 	.short	0x001c
        /*00a4*/ 	.byte	0x00, 0xf0, 0x11, 0x00


	//----- nvinfo : EIATTR_KPARAM_INFO
	.align		4
.L_27:
        /*00a8*/ 	.byte	0x04, 0x17
        /*00aa*/ 	.short	(.L_29 - .L_28)
.L_28:
        /*00ac*/ 	.word	0x00000000
        /*00b0*/ 	.short	0x0003
        /*00b2*/ 	.short	0x0018
        /*00b4*/ 	.byte	0x00, 0xf0, 0x11, 0x00


	//----- nvinfo : EIATTR_KPARAM_INFO
	.align		4
.L_29:
        /*00b8*/ 	.byte	0x04, 0x17
        /*00ba*/ 	.short	(.L_31 - .L_30)
.L_30:
        /*00bc*/ 	.word	0x00000000
        /*00c0*/ 	.short	0x0002
        /*00c2*/ 	.short	0x0010
        /*00c4*/ 	.byte	0x00, 0xf4, 0x21, 0x00


	//----- nvinfo : EIATTR_KPARAM_INFO
	.align		4
.L_31:
        /*00c8*/ 	.byte	0x04, 0x17
        /*00ca*/ 	.short	(.L_33 - .L_32)
.L_32:
        /*00cc*/ 	.word	0x00000000
        /*00d0*/ 	.short	0x0001
        /*00d2*/ 	.short	0x0008
        /*00d4*/ 	.byte	0x00, 0xf4, 0x21, 0x00


	//----- nvinfo : EIATTR_KPARAM_INFO
	.align		4
.L_33:
        /*00d8*/ 	.byte	0x04, 0x17
        /*00da*/ 	.short	(.L_35 - .L_34)
.L_34:
        /*00dc*/ 	.word	0x00000000
        /*00e0*/ 	.short	0x0000
        /*00e2*/ 	.short	0x0000
        /*00e4*/ 	.byte	0x00, 0xf4, 0x21, 0x00


	//----- nvinfo : EIATTR_EXPLICIT_CLUSTER
	.align		4
.L_35:
        /*00e8*/ 	.byte	0x01, 0x3e
	.zero		2


	//----- nvinfo : EIATTR_CTA_PER_CLUSTER
	.align		4
        /*00ec*/ 	.byte	0x04, 0x3d
        /*00ee*/ 	.short	(.L_37 - .L_36)
.L_36:
        /*00f0*/ 	.word	0x00000004
        /*00f4*/ 	.word	0x00000001
        /*00f8*/ 	.word	0x00000001


	//----- nvinfo : EIATTR_SPARSE_MMA_MASK
	.align		4
.L_37:
        /*00fc*/ 	.byte	0x03, 0x50
        /*00fe*/ 	.short	0x0000


	//----- nvinfo : EIATTR_MAXREG_COUNT
	.align		4
        /*0100*/ 	.byte	0x03, 0x1b
        /*0102*/ 	.short	0x00ff


	//----- nvinfo : EIATTR_NUM_BARRIERS
	.align		4
        /*0104*/ 	.byte	0x02, 0x4c
        /*0106*/ 	.byte	0x01
	.zero		1


	//----- nvinfo : EIATTR_MERCURY_ISA_VERSION
	.align		4
        /*0108*/ 	.byte	0x03, 0x5f
        /*010a*/ 	.short	0x0101


	//----- nvinfo : EIATTR_EXIT_INSTR_OFFSETS
	.align		4
        /*010c*/ 	.byte	0x04, 0x1c
        /*010e*/ 	.short	(.L_39 - .L_38)


	//   ....[0]....
.L_38:
        /*0110*/ 	.word	0x000028a0


	//   ....[1]....
        /*0114*/ 	.word	0x000028d0


	//----- nvinfo : EIATTR_REQNTID
	.align		4
.L_39:
        /*0118*/ 	.byte	0x04, 0x10
        /*011a*/ 	.short	(.L_41 - .L_40)
.L_40:
        /*011c*/ 	.word	0x00000080
        /*0120*/ 	.word	0x00000001
        /*0124*/ 	.word	0x00000001


	//----- nvinfo : EIATTR_CBANK_PARAM_SIZE
	.align		4
.L_41:
        /*0128*/ 	.byte	0x03, 0x19
        /*012a*/ 	.short	0x0050


	//----- nvinfo : EIATTR_PARAM_CBANK
	.align		4
        /*012c*/ 	.byte	0x04, 0x0a
        /*012e*/ 	.short	(.L_43 - .L_42)
	.align		4
.L_42:
        /*0130*/ 	.word	index@(.nv.constant0.matmul_kernel)
        /*0134*/ 	.short	0x0210
        /*0136*/ 	.short	0x0050


	//----- nvinfo : EIATTR_SW_WAR
	.align		4
.L_43:
        /*0138*/ 	.byte	0x04, 0x36
        /*013a*/ 	.short	(.L_45 - .L_44)
.L_44:
        /*013c*/ 	.word	0x00000008
.L_45:


//--------------------- .nv.callgraph             --------------------------
	.section	.nv.callgraph,"",@"SHT_CUDA_CALLGRAPH"
	.align	4
	.sectionentsize	8
	.align		4
        /*0000*/ 	.word	0x00000000
	.align		4
        /*0004*/ 	.word	0xffffffff
	.align		4
        /*0008*/ 	.word	0x00000000
	.align		4
        /*000c*/ 	.word	0xfffffffe
	.align		4
        /*0010*/ 	.word	0x00000000
	.align		4
        /*0014*/ 	.word	0xfffffffd
	.align		4
        /*0018*/ 	.word	0x00000000
	.align		4
        /*001c*/ 	.word	0xfffffffc


//--------------------- .text.matmul_kernel       --------------------------
	.section	.text.matmul_kernel,"ax",@progbits
	.align	128
        .global         matmul_kernel
        .type           matmul_kernel,@function
        .size           matmul_kernel,(.L_x_3 - matmul_kernel)
        .other          matmul_kernel,@"STO_CUDA_ENTRY STV_DEFAULT"
matmul_kernel:
.text.matmul_kernel:
[----:B------:R-:W-:Y:S08]  /*0000*/  LDC R1, c[0x0][0x28] ;  /* 0x00000a00ff017b82 */ /* 0x000ff00000000800 */
[----:B------:R-:W0:Y:S01]  /*0010*/  LDC.64 R8, c[0x0][0x228] ;  /* 0x00008a00ff087b82 */ /* 0x000e220000000a00 */
[----:B------:R-:W1:Y:S01]  /*0020*/  S2R R14, SR_TID.X ;  /* 0x00000000000e7919 */ /* 0x000e620000002100 */
[----:B------:R-:W-:Y:S01]  /*0030*/  UMOV UR5, 0x400 ;  /* 0x0000040000057882 */ /* 0x000fe20000000000 */
[----:B------:R-:W-:Y:S01]  /*0040*/  ULDC.64 UR16, c[0x0][0x208] ;  /* 0x0000820000107ab9 */ /* 0x000fe20000000a00 */
[----:B------:R-:W-:-:S02]  /*0050*/  CS2R R24, SRZ ;  /* 0x0000000000187805 */ /* 0x000fc4000001ff00 */
[----:B------:R-:W-:Y:S02]  /*0060*/  CS2R R26, SRZ ;  /* 0x00000000001a7805 */ /* 0x000fe4000001ff00 */
[----:B------:R-:W-:Y:S02]  /*0070*/  CS2R R32, SRZ ;  /* 0x0000000000207805 */ /* 0x000fe4000001ff00 */
[----:B------:R-:W-:Y:S01]  /*0080*/  CS2R R34, SRZ ;  /* 0x0000000000227805 */ /* 0x000fe2000001ff00 */
[----:B------:R-:W2:Y:S08]  /*0090*/  S2UR UR4, SR_CTAID.X ;  /* 0x00000000000479c3 */ /* 0x000eb00000002500 */
[----:B------:R-:W3:Y:S01]  /*00a0*/  S2UR UR13, SR_CgaCtaId ;  /* 0x00000000000d79c3 */ /* 0x000ee20000008800 */
[----:B0-----:R-:W-:-:S05]  /*00b0*/  VIADD R0, R9, 0x7f ;  /* 0x0000007f09007836 */ /* 0x001fca0000000000 */
[----:B------:R-:W-:Y:S02]  /*00c0*/  SHF.R.S32.HI R3, RZ, 0x1f, R0 ;  /* 0x0000001fff037819 */ /* 0x000fe40000011400 */
[----:B--2---:R-:W-:Y:S01]  /*00d0*/  I2FP.F32.U32 R5, UR4 ;  /* 0x0000000400057c45 */ /* 0x004fe20008201000 */
[----:B------:R-:W-:Y:S01]  /*00e0*/  ULDC UR4, c[0x0][0x150] ;  /* 0x0000540000047ab9 */ /* 0x000fe20000000800 */
[----:B------:R-:W-:Y:S02]  /*00f0*/  LEA.HI R3, R3, R0, RZ, 0x7 ;  /* 0x0000000003037211 */ /* 0x000fe400078f38ff */
[----:B-1----:R-:W-:Y:S01]  /*0100*/  LOP3.LUT R15, R14, 0x3f, RZ, 0xc0, !PT ;  /* 0x0000003f0e0f7812 */ /* 0x002fe200078ec0ff */
[----:B------:R-:W-:Y:S01]  /*0110*/  FMUL R5, R5, UR4 ;  /* 0x0000000405057c20 */ /* 0x000fe20008400000 */
[----:B------:R-:W-:Y:S01]  /*0120*/  SHF.R.S32.HI R3, RZ, 0x7, R3 ;  /* 0x00000007ff037819 */ /* 0x000fe20000011403 */
[----:B---3--:R-:W-:Y:S01]  /*0130*/  USHF.L.U32 UR4, UR13, 0x5, URZ ;  /* 0x000000050d047899 */ /* 0x008fe2000800063f */
[----:B------:R-:W-:Y:S01]  /*0140*/  SHF.R.U32.HI R16, RZ, 0x6, R14 ;  /* 0x00000006ff107819 */ /* 0x000fe2000001160e */
[----:B------:R-:W-:-:S02]  /*0150*/  ULEA UR12, UR13, UR5, 0x18 ;  /* 0x000000050d0c7291 */ /* 0x000fc4000f8ec03f */
[----:B------:R-:W-:Y:S01]  /*0160*/  IMAD.SHL.U32 R4, R3, 0x8, RZ ;  /* 0x0000000803047824 */ /* 0x000fe200078e00ff */
[----:B------:R-:W0:Y:S01]  /*0170*/  F2I.U32.TRUNC.NTZ R5, R5 ;  /* 0x0000000500057305 */ /* 0x000e22000020f000 */
[----:B------:R-:W-:Y:S01]  /*0180*/  ULOP3.LUT UR4, UR4, 0x60, URZ, 0xc0, !UPT ;  /* 0x0000006004047892 */ /* 0x000fe2000f8ec03f */
[----:B------:R-:W-:Y:S02]  /*0190*/  SGXT.U32 R16, R16, 0x1 ;  /* 0x000000011010781a */ /* 0x000fe40000000000 */
[----:B------:R-:W-:-:S04]  /*01a0*/  IABS R7, R4 ;  /* 0x0000000400077213 */ /* 0x000fc80000000000 */
[----:B------:R-:W1:Y:S01]  /*01b0*/  I2F.RP R0, R7 ;  /* 0x0000000700007306 */ /* 0x000e620000209400 */
[----:B0-----:R-:W-:-:S07]  /*01c0*/  IABS R13, R5 ;  /* 0x00000005000d7213 */ /* 0x001fce0000000000 */
[----:B-1----:R-:W0:Y:S02]  /*01d0*/  MUFU.RCP R0, R0 ;  /* 0x0000000000007308 */ /* 0x002e240000001000 */
[----:B0-----:R-:W-:Y:S01]  /*01e0*/  VIADD R2, R0, 0xffffffe ;  /* 0x0ffffffe00027836 */ /* 0x001fe20000000000 */
[----:B------:R-:W-:-:S05]  /*01f0*/  IABS R0, R4 ;  /* 0x0000000400007213 */ /* 0x000fca0000000000 */
[----:B------:R0:W1:Y:S01]  /*0200*/  F2I.FTZ.U32.TRUNC.NTZ R3, R2 ;  /* 0x0000000200037305 */ /* 0x000062000021f000 */
[----:B------:R-:W-:Y:S02]  /*0210*/  IMAD.MOV R0, RZ, RZ, -R0 ;  /* 0x000000ffff007224 */ /* 0x000fe400078e0a00 */
[----:B0-----:R-:W-:Y:S02]  /*0220*/  IMAD.MOV.U32 R2, RZ, RZ, RZ ;  /* 0x000000ffff027224 */ /* 0x001fe400078e00ff */
[----:B-1----:R-:W-:-:S04]  /*0230*/  IMAD.MOV R6, RZ, RZ, -R3 ;  /* 0x000000ffff067224 */ /* 0x002fc800078e0a03 */
[----:B------:R-:W-:-:S04]  /*0240*/  IMAD R11, R6, R7, RZ ;  /* 0x00000007060b7224 */ /* 0x000fc800078e02ff */
[----:B------:R-:W-:-:S06]  /*0250*/  IMAD.HI.U32 R2, R3, R11, R2 ;  /* 0x0000000b03027227 */ /* 0x000fcc00078e0002 */
[----:B------:R-:W-:-:S04]  /*0260*/  IMAD.HI.U32 R2, R2, R13, RZ ;  /* 0x0000000d02027227 */ /* 0x000fc800078e00ff */
[----:B------:R-:W-:-:S05]  /*0270*/  IMAD R0, R2, R0, R13 ;  /* 0x0000000002007224 */ /* 0x000fca00078e020d */
[----:B------:R-:W-:-:S13]  /*0280*/  ISETP.GT.U32.AND P1, PT, R7, R0, PT ;  /* 0x000000000700720c */ /* 0x000fda0003f24070 */
[----:B------:R-:W-:Y:S02]  /*0290*/  @!P1 IMAD.IADD R0, R0, 0x1, -R7 ;  /* 0x0000000100009824 */ /* 0x000fe400078e0a07 */
[----:B------:R-:W-:Y:S01]  /*02a0*/  @!P1 VIADD R2, R2, 0x1 ;  /* 0x0000000102029836 */ /* 0x000fe20000000000 */
[----:B------:R-:W-:Y:S02]  /*02b0*/  ISETP.NE.AND P1, PT, R4, RZ, PT ;  /* 0x000000ff0400720c */ /* 0x000fe40003f25270 */
[----:B------:R-:W-:Y:S02]  /*02c0*/  ISETP.GE.U32.AND P0, PT, R0, R7, PT ;  /* 0x000000070000720c */ /* 0x000fe40003f06070 */
[----:B------:R-:W-:-:S04]  /*02d0*/  LOP3.LUT R0, R5, R4, RZ, 0x3c, !PT ;  /* 0x0000000405007212 */ /* 0x000fc800078e3cff */
[----:B------:R-:W-:Y:S01]  /*02e0*/  ISETP.GE.AND P2, PT, R0, RZ, PT ;  /* 0x000000ff0000720c */ /* 0x000fe20003f46270 */
[----:B------:R-:W-:-:S05]  /*02f0*/  VIADD R0, R8, 0x3f ;  /* 0x0000003f08007836 */ /* 0x000fca0000000000 */
[----:B------:R-:W-:Y:S01]  /*0300*/  SHF.R.S32.HI R3, RZ, 0x1f, R0 ;  /* 0x0000001fff037819 */ /* 0x000fe20000011400 */
[----:B------:R-:W-:-:S03]  /*0310*/  @P0 VIADD R2, R2, 0x1 ;  /* 0x0000000102020836 */ /* 0x000fc60000000000 */
[----:B------:R-:W-:-:S03]  /*0320*/  LEA.HI R3, R3, R0, RZ, 0x6 ;  /* 0x0000000003037211 */ /* 0x000fc600078f30ff */
[----:B------:R-:W-:Y:S01]  /*0330*/  @!P2 IMAD.MOV R2, RZ, RZ, -R2 ;  /* 0x000000ffff02a224 */ /* 0x000fe200078e0a02 */
[----:B------:R-:W-:-:S05]  /*0340*/  @!P1 LOP3.LUT R2, RZ, R4, RZ, 0x33, !PT ;  /* 0x00000004ff029212 */ /* 0x000fca00078e33ff */
[----:B------:R-:W-:Y:S02]  /*0350*/  IMAD.SHL.U32 R6, R2, 0x8, RZ ;  /* 0x0000000802067824 */ /* 0x000fe400078e00ff */
[----:B------:R-:W-:-:S03]  /*0360*/  IMAD.MOV R2, RZ, RZ, -R2 ;  /* 0x000000ffff027224 */ /* 0x000fc600078e0a02 */
[----:B------:R-:W-:Y:S01]  /*0370*/  LEA.HI.SX32 R3, R3, -R6, 0x1a ;  /* 0x8000000603037211 */ /* 0x000fe200078fd2ff */
[----:B------:R-:W-:-:S03]  /*0380*/  IMAD R4, R4, R2, R5 ;  /* 0x0000000204047224 */ /* 0x000fc600078e0205 */
[----:B------:R-:W-:Y:S02]  /*0390*/  VIMNMX R13, R3, 0x8, PT ;  /* 0x00000008030d7848 */ /* 0x000fe40003fe0100 */
[----:B------:R-:W-:Y:S02]  /*03a0*/  IABS R11, R4 ;  /* 0x00000004000b7213 */ /* 0x000fe40000000000 */
[----:B------:R-:W-:-:S04]  /*03b0*/  IABS R7, R13 ;  /* 0x0000000d00077213 */ /* 0x000fc80000000000 */
[----:B------:R-:W0:Y:S08]  /*03c0*/  I2F.RP R0, R7 ;  /* 0x0000000700007306 */ /* 0x000e300000209400 */
[----:B0-----:R-:W0:Y:S02]  /*03d0*/  MUFU.RCP R0, R0 ;  /* 0x0000000000007308 */ /* 0x001e240000001000 */
[----:B0-----:R-:W-:-:S06]  /*03e0*/  VIADD R3, R0, 0xffffffe ;  /* 0x0ffffffe00037836 */ /* 0x001fcc0000000000 */
[----:B------:R-:W0:Y:S02]  /*03f0*/  F2I.FTZ.U32.TRUNC.NTZ R3, R3 ;  /* 0x0000000300037305 */ /* 0x000e24000021f000 */
[----:B0-----:R-:W-:-:S04]  /*0400*/  IMAD.MOV R10, RZ, RZ, -R3 ;  /* 0x000000ffff0a7224 */ /* 0x001fc800078e0a03 */
[----:B------:R-:W-:Y:S01]  /*0410*/  IMAD.MOV.U32 R2, RZ, RZ, R10 ;  /* 0x000000ffff027224 */ /* 0x000fe200078e000a */
[----:B------:R-:W-:-:S03]  /*0420*/  IABS R10, R13 ;  /* 0x0000000d000a7213 */ /* 0x000fc60000000000 */
[----:B------:R-:W-:Y:S02]  /*0430*/  IMAD R5, R2, R7, RZ ;  /* 0x0000000702057224 */ /* 0x000fe400078e02ff */
[----:B------:R-:W-:Y:S02]  /*0440*/  IMAD.MOV.U32 R2, RZ, RZ, RZ ;  /* 0x000000ffff027224 */ /* 0x000fe400078e00ff */
[----:B------:R-:W-:Y:S02]  /*0450*/  IMAD.MOV R0, RZ, RZ, -R10 ;  /* 0x000000ffff007224 */ /* 0x000fe400078e0a0a */
[----:B------:R-:W-:Y:S02]  /*0460*/  IMAD.HI.U32 R2, R3, R5, R2 ;  /* 0x0000000503027227 */ /* 0x000fe400078e0002 */
[----:B------:R-:W0:Y:S04]  /*0470*/  LDC R3, c[0x0][0x230] ;  /* 0x00008c00ff037b82 */ /* 0x000e280000000800 */
        /* <DEDUP_REMOVED lines=8> */
[----:B------:R-:W-:-:S07]  /*0500*/  ISETP.GE.AND P2, PT, R0, RZ, PT ;  /* 0x000000ff0000720c */ /* 0x000fce0003f46270 */
[----:B------:R-:W-:-:S06]  /*0510*/  @P0 VIADD R2, R2, 0x1 ;  /* 0x0000000102020836 */ /* 0x000fcc0000000000 */
[----:B------:R-:W-:Y:S01]  /*0520*/  @!P2 IMAD.MOV R2, RZ, RZ, -R2 ;  /* 0x000000ffff02a224 */ /* 0x000fe200078e0a02 */
[----:B------:R-:W-:-:S05]  /*0530*/  @!P1 LOP3.LUT R2, RZ, R13, RZ, 0x33, !PT ;  /* 0x0000000dff029212 */ /* 0x000fca00078e33ff */
[----:B------:R-:W-:Y:S02]  /*0540*/  IMAD.MOV R0, RZ, RZ, -R2 ;  /* 0x000000ffff007224 */ /* 0x000fe400078e0a02 */
[----:B------:R-:W-:Y:S02]  /*0550*/  IMAD.SHL.U32 R17, R2, 0x80, RZ ;  /* 0x0000008002117824 */ /* 0x000fe400078e00ff */
[----:B------:R-:W-:-:S04]  /*0560*/  IMAD R0, R13, R0, R4 ;  /* 0x000000000d007224 */ /* 0x000fc800078e0204 */
[----:B------:R-:W-:-:S04]  /*0570*/  IMAD.IADD R0, R6, 0x1, R0 ;  /* 0x0000000106007824 */ /* 0x000fc800078e0200 */
[----:B------:R-:W-:Y:S02]  /*0580*/  IMAD R15, R0, 0x40, R15 ;  /* 0x00000040000f7824 */ /* 0x000fe400078e020f */
[----:B0-----:R-:W-:-:S05]  /*0590*/  VIADD R0, R3, 0x1f ;  /* 0x0000001f03007836 */ /* 0x001fca0000000000 */
[----:B------:R-:W-:-:S13]  /*05a0*/  ISETP.GE.AND P0, PT, R0, 0x20, PT ;  /* 0x000000200000780c */ /* 0x000fda0003f06270 */
[----:B------:R-:W-:Y:S05]  /*05b0*/  @!P0 BRA `(.L_x_0) ;  /* 0x0000001800b48947 */ /* 0x000fea0003800000 */
[----:B------:R-:W-:Y:S01]  /*05c0*/  IABS R3, R8 ;  /* 0x0000000800037213 */ /* 0x000fe20000000000 */
[----:B------:R-:W-:Y:S01]  /*05d0*/  ULDC.64 UR6, c[0x0][0x210] ;  /* 0x0000840000067ab9 */ /* 0x000fe20000000a00 */
[----:B------:R-:W-:Y:S01]  /*05e0*/  IABS R2, R9 ;  /* 0x0000000900027213 */ /* 0x000fe20000000000 */
[----:B------:R-:W-:Y:S01]  /*05f0*/  ULDC UR5, c[0x0][0x240] ;  /* 0x0000900000057ab9 */ /* 0x000fe20000000800 */
[----:B------:R-:W0:Y:S01]  /*0600*/  I2F.RP R11, R3 ;  /* 0x00000003000b7306 */ /* 0x000e220000209400 */
[----:B------:R-:W-:Y:S01]  /*0610*/  IABS R18, R15 ;  /* 0x0000000f00127213 */ /* 0x000fe20000000000 */
[----:B------:R-:W1:Y:S01]  /*0620*/  LDC R47, c[0x0][0x238] ;  /* 0x00008e00ff2f7b82 */ /* 0x000e620000000800 */
[----:B------:R-:W-:Y:S02]  /*0630*/  SHF.R.U32.HI R4, RZ, 0x5, R14 ;  /* 0x00000005ff047819 */ /* 0x000fe4000001160e */
[----:B------:R-:W-:Y:S02]  /*0640*/  CS2R R32, SRZ ;  /* 0x0000000000207805 */ /* 0x000fe4000001ff00 */
[----:B------:R-:W-:-:S02]  /*0650*/  ISETP.GE.AND P2, PT, R15, RZ, PT ;  /* 0x000000ff0f00720c */ /* 0x000fc40003f46270 */
[----:B------:R-:W-:Y:S02]  /*0660*/  CS2R R34, SRZ ;  /* 0x0000000000227805 */ /* 0x000fe4000001ff00 */
[----:B------:R-:W-:Y:S01]  /*0670*/  SGXT.U32 R4, R4, 0x2 ;  /* 0x000000020404781a */ /* 0x000fe20000000000 */
[----:B------:R-:W2:Y:S01]  /*0680*/  I2F.RP R10, R2 ;  /* 0x00000002000a7306 */ /* 0x000ea20000209400 */
[C---:B------:R-:W-:Y:S02]  /*0690*/  LOP3.LUT R44, R14.reuse, 0x1f, RZ, 0xc0, !PT ;  /* 0x0000001f0e2c7812 */ /* 0x040fe400078ec0ff */
[----:B------:R-:W-:Y:S02]  /*06a0*/  CS2R R36, SRZ ;  /* 0x0000000000247805 */ /* 0x000fe4000001ff00 */
[----:B------:R-:W-:Y:S01]  /*06b0*/  LOP3.LUT R20, R17, UR4, R4, 0xfe, !PT ;  /* 0x0000000411147c12 */ /* 0x000fe2000f8efe04 */
[----:B------:R-:W-:Y:S01]  /*06c0*/  IMAD.MOV.U32 R4, RZ, RZ, RZ ;  /* 0x000000ffff047224 */ /* 0x000fe200078e00ff */
[----:B------:R-:W-:Y:S01]  /*06d0*/  ULDC UR4, c[0x0][0x234] ;  /* 0x00008d0000047ab9 */ /* 0x000fe20000000800 */
[----:B------:R-:W-:-:S02]  /*06e0*/  LEA.HI R43, R14, 0x1e, RZ, 0x1a ;  /* 0x0000001e0e2b7811 */ /* 0x000fc400078fd0ff */
[----:B------:R-:W-:Y:S01]  /*06f0*/  CS2R R38, SRZ ;  /* 0x0000000000267805 */ /* 0x000fe2000001ff00 */
[----:B0-----:R-:W0:Y:S01]  /*0700*/  MUFU.RCP R11, R11 ;  /* 0x0000000b000b7308 */ /* 0x001e220000001000 */
[C---:B------:R-:W-:Y:S01]  /*0710*/  LOP3.LUT R22, R20.reuse, 0x1c, RZ, 0xfc, !PT ;  /* 0x0000001c14167812 */ /* 0x040fe200078efcff */
[----:B------:R-:W-:Y:S01]  /*0720*/  UMOV UR8, 0x80 ;  /* 0x0000008000087882 */ /* 0x000fe20000000000 */
[C---:B------:R-:W-:Y:S01]  /*0730*/  LOP3.LUT R24, R20.reuse, 0x18, RZ, 0xfc, !PT ;  /* 0x0000001814187812 */ /* 0x040fe200078efcff */
[----:B------:R-:W-:Y:S01]  /*0740*/  UMOV UR9, 0x40000040 ;  /* 0x4000004000097882 */ /* 0x000fe20000000000 */
[C---:B------:R-:W-:Y:S01]  /*0750*/  LOP3.LUT R26, R20.reuse, 0x14, RZ, 0xfc, !PT ;  /* 0x00000014141a7812 */ /* 0x040fe200078efcff */
[----:B------:R-:W-:Y:S01]  /*0760*/  UMOV UR10, 0xfffffffe ;  /* 0xfffffffe000a7882 */ /* 0x000fe20000000000 */
[C---:B------:R-:W-:Y:S01]  /*0770*/  LOP3.LUT R27, R20.reuse, 0x10, RZ, 0xfc, !PT ;  /* 0x00000010141b7812 */ /* 0x040fe200078efcff */
[----:B--2---:R-:W2:Y:S01]  /*0780*/  MUFU.RCP R10, R10 ;  /* 0x0000000a000a7308 */ /* 0x004ea20000001000 */
[----:B------:R-:W-:Y:S01]  /*0790*/  IABS R19, R26 ;  /* 0x0000001a00137213 */ /* 0x000fe20000000000 */
[----:B-1----:R-:W-:Y:S01]  /*07a0*/  IMAD R43, R43, R47, RZ ;  /* 0x0000002f2b2b7224 */ /* 0x002fe200078e02ff */
[----:B------:R-:W-:Y:S01]  /*07b0*/  LOP3.LUT R28, R20, 0xc, RZ, 0xfc, !PT ;  /* 0x0000000c141c7812 */ /* 0x000fe200078efcff */
[----:B------:R-:W-:Y:S01]  /*07c0*/  IMAD.SHL.U32 R51, R47, 0x20, RZ ;  /* 0x000000202f337824 */ /* 0x000fe200078e00ff */
[----:B------:R-:W-:Y:S01]  /*07d0*/  IABS R21, R27 ;  /* 0x0000001b00157213 */ /* 0x000fe20000000000 */
[----:B------:R-:W-:Y:S01]  /*07e0*/  IMAD R50, R16, R47, RZ ;  /* 0x0000002f10327224 */ /* 0x000fe200078e02ff */
[C---:B------:R-:W-:Y:S01]  /*07f0*/  LOP3.LUT R29, R20.reuse, 0x8, RZ, 0xfc, !PT ;  /* 0x00000008141d7812 */ /* 0x040fe200078efcff */
[----:B------:R-:W-:Y:S01]  /*0800*/  UMOV UR11, 0x7fffffdf ;  /* 0x7fffffdf000b7882 */ /* 0x000fe20000000000 */
[----:B0-----:R-:W-:Y:S01]  /*0810*/  VIADD R6, R11, 0xffffffe ;  /* 0x0ffffffe0b067836 */ /* 0x001fe20000000000 */
[----:B------:R-:W-:Y:S01]  /*0820*/  LOP3.LUT R30, R20, 0x4, RZ, 0xfc, !PT ;  /* 0x00000004141e7812 */ /* 0x000fe200078efcff */
[----:B------:R-:W-:Y:S01]  /*0830*/  ULDC UR14, c[0x0][0x230] ;  /* 0x00008c00000e7ab9 */ /* 0x000fe20000000800 */
[----:B------:R-:W-:Y:S01]  /*0840*/  IABS R23, R29 ;  /* 0x0000001d00177213 */ /* 0x000fe20000000000 */
[----:B------:R0:W1:Y:S01]  /*0850*/  F2I.FTZ.U32.TRUNC.NTZ R7, R6 ;  /* 0x0000000600077305 */ /* 0x000062000021f000 */
[----:B------:R-:W-:-:S02]  /*0860*/  IABS R25, R20 ;  /* 0x0000001400197213 */ /* 0x000fc40000000000 */
[----:B------:R-:W-:Y:S01]  /*0870*/  LEA.HI R42, R14, 0xe, RZ, 0x1a ;  /* 0x0000000e0e2a7811 */ /* 0x000fe200078fd0ff */
[----:B--2---:R-:W-:Y:S01]  /*0880*/  VIADD R5, R10, 0xffffffe ;  /* 0x0ffffffe0a057836 */ /* 0x004fe20000000000 */
[C---:B------:R-:W-:Y:S02]  /*0890*/  LOP3.LUT R40, R16.reuse, 0x1c, RZ, 0xfc, !PT ;  /* 0x0000001c10287812 */ /* 0x040fe400078efcff */
[----:B------:R-:W-:Y:S01]  /*08a0*/  LOP3.LUT R45, R16, 0x16, RZ, 0xfc, !PT ;  /* 0x00000016102d7812 */ /* 0x000fe200078efcff */
[-C--:B------:R-:W-:Y:S01]  /*08b0*/  IMAD R42, R42, R47.reuse, RZ ;  /* 0x0000002f2a2a7224 */ /* 0x080fe200078e02ff */
[C---:B------:R-:W-:Y:S01]  /*08c0*/  LOP3.LUT R59, R16.reuse, 0x12, RZ, 0xfc, !PT ;  /* 0x00000012103b7812 */ /* 0x040fe200078efcff */
[----:B------:R-:W2:Y:S01]  /*08d0*/  F2I.FTZ.U32.TRUNC.NTZ R5, R5 ;  /* 0x0000000500057305 */ /* 0x000ea2000021f000 */
[----:B0-----:R-:W-:Y:S01]  /*08e0*/  IMAD.MOV.U32 R6, RZ, RZ, RZ ;  /* 0x000000ffff067224 */ /* 0x001fe200078e00ff */
[----:B------:R-:W-:Y:S01]  /*08f0*/  LOP3.LUT R58, R16, 0x10, RZ, 0xfc, !PT ;  /* 0x00000010103a7812 */ /* 0x000fe200078efcff */
[-C--:B------:R-:W-:Y:S01]  /*0900*/  IMAD R40, R40, R47.reuse, RZ ;  /* 0x0000002f28287224 */ /* 0x080fe200078e02ff */
[C---:B------:R-:W-:Y:S01]  /*0910*/  LOP3.LUT R57, R16.reuse, 0xc, RZ, 0xfc, !PT ;  /* 0x0000000c10397812 */ /* 0x040fe200078efcff */
[--C-:B-1----:R-:W-:Y:S01]  /*0920*/  IMAD.MOV R12, RZ, RZ, -R7.reuse ;  /* 0x000000ffff0c7224 */ /* 0x102fe200078e0a07 */
[C---:B------:R-:W-:Y:S01]  /*0930*/  LOP3.LUT R56, R16.reuse, 0xa, RZ, 0xfc, !PT ;  /* 0x0000000a10387812 */ /* 0x040fe200078efcff */
[----:B------:R-:W-:Y:S01]  /*0940*/  IMAD R45, R45, R47, RZ ;  /* 0x0000002f2d2d7224 */ /* 0x000fe200078e02ff */
[----:B------:R-:W-:Y:S01]  /*0950*/  LOP3.LUT R55, R16, 0x8, RZ, 0xfc, !PT ;  /* 0x0000000810377812 */ /* 0x000fe200078efcff */
[----:B------:R-:W-:Y:S01]  /*0960*/  IMAD R11, R12, R3, RZ ;  /* 0x000000030c0b7224 */ /* 0x000fe200078e02ff */
[----:B------:R-:W-:Y:S01]  /*0970*/  LOP3.LUT R54, R16, 0x6, RZ, 0xfc, !PT ;  /* 0x0000000610367812 */ /* 0x000fe200078efcff */
[----:B------:R-:W-:Y:S01]  /*0980*/  IMAD.MOV.U32 R12, RZ, RZ, R18 ;  /* 0x000000ffff0c7224 */ /* 0x000fe200078e0012 */
[----:B------:R-:W-:Y:S01]  /*0990*/  IABS R18, R28 ;  /* 0x0000001c00127213 */ /* 0x000fe20000000000 */
[----:B------:R-:W-:Y:S01]  /*09a0*/  IMAD.HI.U32 R6, R7, R11, R6 ;  /* 0x0000000b07067227 */ /* 0x000fe200078e0006 */
[----:B------:R-:W-:-:S02]  /*09b0*/  IABS R11, R22 ;  /* 0x00000016000b7213 */ /* 0x000fc40000000000 */
[C---:B------:R-:W-:Y:S01]  /*09c0*/  LOP3.LUT R53, R16.reuse, 0x4, RZ, 0xfc, !PT ;  /* 0x0000000410357812 */ /* 0x040fe200078efcff */
[----:B--2---:R-:W-:Y:S01]  /*09d0*/  IMAD.MOV R13, RZ, RZ, -R5 ;  /* 0x000000ffff0d7224 */ /* 0x004fe200078e0a05 */
[----:B------:R-:W-:Y:S01]  /*09e0*/  LOP3.LUT R52, R16, 0x2, RZ, 0xfc, !PT ;  /* 0x0000000210347812 */ /* 0x000fe200078efcff */
[----:B------:R-:W-:-:S04]  /*09f0*/  IMAD.HI.U32 R6, R6, R12, RZ ;  /* 0x0000000c06067227 */ /* 0x000fc800078e00ff */
[----:B------:R-:W-:Y:S01]  /*0a00*/  IMAD R7, R13, R2, RZ ;  /* 0x000000020d077224 */ /* 0x000fe200078e02ff */
[----:B------:R-:W-:Y:S01]  /*0a10*/  IABS R13, R24 ;  /* 0x00000018000d7213 */ /* 0x000fe20000000000 */
[----:B------:R-:W-:Y:S02]  /*0a20*/  IMAD.MOV R6, RZ, RZ, -R6 ;  /* 0x000000ffff067224 */ /* 0x000fe400078e0a06 */
[----:B------:R-:W-:Y:S01]  /*0a30*/  IMAD.HI.U32 R4, R5, R7, R4 ;  /* 0x0000000705047227 */ /* 0x000fe200078e0004 */
[----:B------:R-:W-:-:S03]  /*0a40*/  SHF.R.S32.HI R5, RZ, 0x1f, R0 ;  /* 0x0000001fff057819 */ /* 0x000fc60000011400 */
[----:B------:R-:W-:Y:S01]  /*0a50*/  IMAD R12, R3, R6, R12 ;  /* 0x00000006030c7224 */ /* 0x000fe200078e020c */
[----:B------:R-:W-:Y:S01]  /*0a60*/  LEA.HI R0, R5, R0, RZ, 0x5 ;  /* 0x0000000005007211 */ /* 0x000fe200078f28ff */
[----:B------:R-:W-:-:S03]  /*0a70*/  IMAD.HI.U32 R5, R4, R11, RZ ;  /* 0x0000000b04057227 */ /* 0x000fc600078e00ff */
[----:B------:R-:W-:Y:S01]  /*0a80*/  ISETP.GT.U32.AND P0, PT, R3, R12, PT ;  /* 0x0000000c0300720c */ /* 0x000fe20003f04070 */
[----:B------:R-:W-:Y:S01]  /*0a90*/  IMAD.HI.U32 R6, R4, R13, RZ ;  /* 0x0000000d04067227 */ /* 0x000fe200078e00ff */
[----:B------:R-:W-:-:S03]  /*0aa0*/  SHF.R.S32.HI R0, RZ, 0x5, R0 ;  /* 0x00000005ff007819 */ /* 0x000fc60000011400 */
[----:B------:R-:W-:-:S04]  /*0ab0*/  IMAD.HI.U32 R7, R4, R19, RZ ;  /* 0x0000001304077227 */ /* 0x000fc800078e00ff */
[----:B------:R-:W-:Y:S02]  /*0ac0*/  IMAD.MOV R5, RZ, RZ, -R5 ;  /* 0x000000ffff057224 */ /* 0x000fe400078e0a05 */
[----:B------:R-:W-:Y:S02]  /*0ad0*/  IMAD.MOV R6, RZ, RZ, -R6 ;  /* 0x000000ffff067224 */ /* 0x000fe400078e0a06 */
[----:B------:R-:W-:Y:S02]  /*0ae0*/  IMAD.MOV R10, RZ, RZ, -R7 ;  /* 0x000000ffff0a7224 */ /* 0x000fe400078e0a07 */
[C---:B------:R-:W-:Y:S02]  /*0af0*/  IMAD R5, R2.reuse, R5, R11 ;  /* 0x0000000502057224 */ /* 0x040fe400078e020b */
[C---:B------:R-:W-:Y:S02]  /*0b00*/  IMAD R7, R2.reuse, R6, R13 ;  /* 0x0000000602077224 */ /* 0x040fe400078e020d */
[C---:B------:R-:W-:Y:S01]  /*0b10*/  IMAD R11, R2.reuse, R10, R19 ;  /* 0x0000000a020b7224 */ /* 0x040fe200078e0213 */
[----:B------:R-:W-:Y:S01]  /*0b20*/  ISETP.GT.U32.AND P3, PT, R2, R5, PT ;  /* 0x000000050200720c */ /* 0x000fe20003f64070 */
[----:B------:R-:W-:Y:S01]  /*0b30*/  IMAD.MOV.U32 R19, RZ, RZ, R18 ;  /* 0x000000ffff137224 */ /* 0x000fe200078e0012 */
[----:B------:R-:W-:Y:S01]  /*0b40*/  IABS R18, R30 ;  /* 0x0000001e00127213 */ /* 0x000fe20000000000 */
[----:B------:R-:W-:Y:S01]  /*0b50*/  IMAD.HI.U32 R6, R4, R21, RZ ;  /* 0x0000001504067227 */ /* 0x000fe200078e00ff */
[----:B------:R-:W-:-:S02]  /*0b60*/  ISETP.GT.U32.AND P5, PT, R2, R7, PT ;  /* 0x000000070200720c */ /* 0x000fc40003fa4070 */
[----:B------:R-:W-:Y:S01]  /*0b70*/  ISETP.GT.U32.AND P1, PT, R2, R11, PT ;  /* 0x0000000b0200720c */ /* 0x000fe20003f24070 */
[----:B------:R-:W-:Y:S02]  /*0b80*/  @!P0 IMAD.IADD R12, R12, 0x1, -R3 ;  /* 0x000000010c0c8824 */ /* 0x000fe400078e0a03 */
[----:B------:R-:W-:-:S03]  /*0b90*/  IMAD.HI.U32 R10, R4, R19, RZ ;  /* 0x00000013040a7227 */ /* 0x000fc600078e00ff */
[----:B------:R-:W-:Y:S01]  /*0ba0*/  ISETP.GT.U32.AND P0, PT, R3, R12, PT ;  /* 0x0000000c0300720c */ /* 0x000fe20003f04070 */
[----:B------:R-:W-:Y:S02]  /*0bb0*/  IMAD.MOV R6, RZ, RZ, -R6 ;  /* 0x000000ffff067224 */ /* 0x000fe400078e0a06 */
[----:B------:R-:W-:Y:S02]  /*0bc0*/  IMAD.MOV R10, RZ, RZ, -R10 ;  /* 0x000000ffff0a7224 */ /* 0x000fe400078e0a0a */
[----:B------:R-:W-:Y:S02]  /*0bd0*/  IMAD R13, R2, R6, R21 ;  /* 0x00000006020d7224 */ /* 0x000fe400078e0215 */
[----:B------:R-:W-:-:S04]  /*0be0*/  IMAD.HI.U32 R6, R4, R23, RZ ;  /* 0x0000001704067227 */ /* 0x000fc800078e00ff */
[----:B------:R-:W-:Y:S02]  /*0bf0*/  IMAD.MOV.U32 R21, RZ, RZ, R18 ;  /* 0x000000ffff157224 */ /* 0x000fe400078e0012 */
[----:B------:R-:W-:Y:S02]  /*0c00*/  IMAD R19, R2, R10, R19 ;  /* 0x0000000a02137224 */ /* 0x000fe400078e0213 */
[----:B------:R-:W-:Y:S02]  /*0c10*/  IMAD.MOV R10, RZ, RZ, -R6 ;  /* 0x000000ffff0a7224 */ /* 0x000fe400078e0a06 */
[----:B------:R-:W-:Y:S01]  /*0c20*/  IMAD.HI.U32 R6, R4, R21, RZ ;  /* 0x0000001504067227 */ /* 0x000fe200078e00ff */
[----:B------:R-:W-:-:S03]  /*0c30*/  ISETP.GT.U32.AND P6, PT, R2, R19, PT ;  /* 0x000000130200720c */ /* 0x000fc60003fc4070 */
[----:B------:R-:W-:-:S04]  /*0c40*/  IMAD.HI.U32 R4, R4, R25, RZ ;  /* 0x0000001904047227 */ /* 0x000fc800078e00ff */
[----:B------:R-:W-:Y:S02]  /*0c50*/  IMAD.MOV R4, RZ, RZ, -R4 ;  /* 0x000000ffff047224 */ /* 0x000fe400078e0a04 */
[----:B------:R-:W-:Y:S01]  /*0c60*/  @!P0 IMAD.IADD R12, R12, 0x1, -R3 ;  /* 0x000000010c0c8824 */ /* 0x000fe200078e0a03 */
[----:B------:R-:W-:Y:S01]  /*0c70*/  ISETP.NE.AND P0, PT, R8, RZ, PT ;  /* 0x000000ff0800720c */ /* 0x000fe20003f05270 */
[C---:B------:R-:W-:Y:S02]  /*0c80*/  IMAD R3, R2.reuse, R10, R23 ;  /* 0x0000000a02037224 */ /* 0x040fe400078e0217 */
[C---:B------:R-:W-:Y:S01]  /*0c90*/  IMAD R23, R2.reuse, R4, R25 ;  /* 0x0000000402177224 */ /* 0x040fe200078e0219 */
[----:B------:R-:W-:Y:S01]  /*0ca0*/  SHF.R.S32.HI R4, RZ, 0x6, R14 ;  /* 0x00000006ff047819 */ /* 0x000fe2000001140e */
[----:B------:R-:W-:Y:S01]  /*0cb0*/  @!P2 IMAD.MOV R12, RZ, RZ, -R12 ;  /* 0x000000ffff0ca224 */ /* 0x000fe200078e0a0c */
[C---:B------:R-:W-:Y:S01]  /*0cc0*/  ISETP.GT.U32.AND P2, PT, R2.reuse, R13, PT ;  /* 0x0000000d0200720c */ /* 0x040fe20003f44070 */
[----:B------:R-:W-:Y:S01]  /*0cd0*/  IMAD.MOV R6, RZ, RZ, -R6 ;  /* 0x000000ffff067224 */ /* 0x000fe200078e0a06 */
[----:B------:R-:W-:Y:S01]  /*0ce0*/  ISETP.GT.U32.AND P4, PT, R2, R23, PT ;  /* 0x000000170200720c */ /* 0x000fe20003f84070 */
[----:B------:R-:W-:Y:S01]  /*0cf0*/  @!P3 IMAD.IADD R5, R5, 0x1, -R2 ;  /* 0x000000010505b824 */ /* 0x000fe200078e0a02 */
[----:B------:R-:W-:Y:S01]  /*0d00*/  SGXT R4, R4, 0x1 ;  /* 0x000000010404781a */ /* 0x000fe20000000200 */
[----:B------:R-:W-:-:S02]  /*0d10*/  IMAD R21, R2, R6, R21 ;  /* 0x0000000602157224 */ /* 0x000fc400078e0215 */
[----:B------:R-:W-:Y:S01]  /*0d20*/  @!P0 LOP3.LUT R12, RZ, R8, RZ, 0x33, !PT ;  /* 0x00000008ff0c8212 */ /* 0x000fe200078e33ff */
[--C-:B------:R-:W-:Y:S01]  /*0d30*/  @!P5 IMAD.IADD R7, R7, 0x1, -R2.reuse ;  /* 0x000000010707d824 */ /* 0x100fe200078e0a02 */
[C---:B------:R-:W-:Y:S01]  /*0d40*/  ISETP.GT.U32.AND P0, PT, R2.reuse, R3, PT ;  /* 0x000000030200720c */ /* 0x040fe20003f04070 */
[--C-:B------:R-:W-:Y:S01]  /*0d50*/  @!P6 IMAD.IADD R19, R19, 0x1, -R2.reuse ;  /* 0x000000011313e824 */ /* 0x100fe200078e0a02 */
[C---:B------:R-:W-:Y:S01]  /*0d60*/  ISETP.GT.U32.AND P3, PT, R2.reuse, R21, PT ;  /* 0x000000150200720c */ /* 0x040fe20003f64070 */
[--C-:B------:R-:W-:Y:S01]  /*0d70*/  @!P1 IMAD.IADD R11, R11, 0x1, -R2.reuse ;  /* 0x000000010b0b9824 */ /* 0x100fe200078e0a02 */
[C---:B------:R-:W-:Y:S01]  /*0d80*/  ISETP.GT.U32.AND P5, PT, R2.reuse, R5, PT ;  /* 0x000000050200720c */ /* 0x040fe20003fa4070 */
[--C-:B------:R-:W-:Y:S01]  /*0d90*/  @!P2 IMAD.IADD R13, R13, 0x1, -R2.reuse ;  /* 0x000000010d0da824 */ /* 0x100fe200078e0a02 */
[----:B------:R-:W-:Y:S01]  /*0da0*/  ISETP.GT.U32.AND P2, PT, R2, R7, PT ;  /* 0x000000070200720c */ /* 0x000fe20003f44070 */
[--C-:B------:R-:W-:Y:S01]  /*0db0*/  @!P4 IMAD.IADD R23, R23, 0x1, -R2.reuse ;  /* 0x000000011717c824 */ /* 0x100fe200078e0a02 */
[----:B------:R-:W-:Y:S01]  /*0dc0*/  ISETP.GE.AND P1, PT, R22, RZ, PT ;  /* 0x000000ff1600720c */ /* 0x000fe20003f26270 */
[----:B------:R-:W-:Y:S01]  /*0dd0*/  IMAD R12, R12, UR4, RZ ;  /* 0x000000040c0c7c24 */ /* 0x000fe2000f8e02ff */
[----:B------:R-:W-:Y:S01]  /*0de0*/  ISETP.GT.U32.AND P4, PT, R2, R19, PT ;  /* 0x000000130200720c */ /* 0x000fe20003f84070 */
[----:B------:R-:W-:Y:S01]  /*0df0*/  IMAD.SHL.U32 R18, R14, 0x2, RZ ;  /* 0x000000020e127824 */ /* 0x000fe200078e00ff */
[----:B------:R-:W-:Y:S01]  /*0e00*/  ISETP.GE.AND P6, PT, R24, RZ, PT ;  /* 0x000000ff1800720c */ /* 0x000fe20003fc6270 */
[--C-:B------:R-:W-:Y:S01]  /*0e10*/  @!P0 IMAD.IADD R3, R3, 0x1, -R2.reuse ;  /* 0x0000000103038824 */ /* 0x100fe200078e0a02 */
[----:B------:R-:W-:Y:S01]  /*0e20*/  ISETP.GT.U32.AND P0, PT, R2, R13, PT ;  /* 0x0000000d0200720c */ /* 0x000fe20003f04070 */
[--C-:B------:R-:W-:Y:S01]  /*0e30*/  @!P3 IMAD.IADD R21, R21, 0x1, -R2.reuse ;  /* 0x000000011515b824 */ /* 0x100fe200078e0a02 */
[----:B------:R-:W-:Y:S01]  /*0e40*/  LOP3.LUT R25, R4, 0x90, RZ, 0xc0, !PT ;  /* 0x0000009004197812 */ /* 0x000fe200078ec0ff */
[--C-:B------:R-:W-:Y:S01]  /*0e50*/  @!P5 IMAD.IADD R5, R5, 0x1, -R2.reuse ;  /* 0x000000010505d824 */ /* 0x100fe200078e0a02 */
[C---:B------:R-:W-:Y:S01]  /*0e60*/  ISETP.GT.U32.AND P5, PT, R2.reuse, R11, PT ;  /* 0x0000000b0200720c */ /* 0x040fe20003fa4070 */
[--C-:B------:R-:W-:Y:S01]  /*0e70*/  @!P2 IMAD.IADD R7, R7, 0x1, -R2.reuse ;  /* 0x000000010707a824 */ /* 0x100fe200078e0a02 */
[C---:B------:R-:W-:Y:S01]  /*0e80*/  ISETP.GT.U32.AND P3, PT, R2.reuse, R3, PT ;  /* 0x000000030200720c */ /* 0x040fe20003f64070 */
[----:B------:R-:W-:Y:S01]  /*0e90*/  @!P1 IMAD.MOV R5, RZ, RZ, -R5 ;  /* 0x000000ffff059224 */ /* 0x000fe200078e0a05 */
[C---:B------:R-:W-:Y:S01]  /*0ea0*/  ISETP.GT.U32.AND P2, PT, R2.reuse, R21, PT ;  /* 0x000000150200720c */ /* 0x040fe20003f44070 */
[--C-:B------:R-:W-:Y:S01]  /*0eb0*/  @!P4 IMAD.IADD R19, R19, 0x1, -R2.reuse ;  /* 0x000000011313c824 */ /* 0x100fe200078e0a02 */
[----:B------:R-:W-:Y:S01]  /*0ec0*/  ISETP.GT.U32.AND P1, PT, R2, R23, PT ;  /* 0x000000170200720c */ /* 0x000fe20003f24070 */
[----:B------:R-:W-:Y:S01]  /*0ed0*/  @!P6 IMAD.MOV R7, RZ, RZ, -R7 ;  /* 0x000000ffff07e224 */ /* 0x000fe200078e0a07 */
[----:B------:R-:W-:Y:S01]  /*0ee0*/  ISETP.GE.AND P4, PT, R28, RZ, PT ;  /* 0x000000ff1c00720c */ /* 0x000fe20003f86270 */
[--C-:B------:R-:W-:Y:S01]  /*0ef0*/  @!P0 IMAD.IADD R13, R13, 0x1, -R2.reuse ;  /* 0x000000010d0d8824 */ /* 0x100fe200078e0a02 */
[----:B------:R-:W-:Y:S01]  /*0f00*/  ISETP.GE.AND P0, PT, R27, RZ, PT ;  /* 0x000000ff1b00720c */ /* 0x000fe20003f06270 */
[----:B------:R-:W-:Y:S01]  /*0f10*/  USHF.R.U32.HI UR4, URZ, 0x4, UR12 ;  /* 0x000000043f047899 */ /* 0x000fe2000801160c */
[----:B------:R-:W-:Y:S01]  /*0f20*/  ISETP.GE.AND P6, PT, R20, RZ, PT ;  /* 0x000000ff1400720c */ /* 0x000fe20003fc6270 */
[--C-:B------:R-:W-:Y:S01]  /*0f30*/  @!P5 IMAD.IADD R11, R11, 0x1, -R2.reuse ;  /* 0x000000010b0bd824 */ /* 0x100fe200078e0a02 */
[----:B------:R-:W-:Y:S01]  /*0f40*/  ISETP.GE.AND P5, PT, R26, RZ, PT ;  /* 0x000000ff1a00720c */ /* 0x000fe20003fa6270 */
[--C-:B------:R-:W-:Y:S01]  /*0f50*/  @!P3 IMAD.IADD R3, R3, 0x1, -R2.reuse ;  /* 0x000000010303b824 */ /* 0x100fe200078e0a02 */
[----:B------:R-:W-:Y:S01]  /*0f60*/  ISETP.GE.AND P3, PT, R29, RZ, PT ;  /* 0x000000ff1d00720c */ /* 0x000fe20003f66270 */
[--C-:B------:R-:W-:Y:S01]  /*0f70*/  @!P2 IMAD.IADD R21, R21, 0x1, -R2.reuse ;  /* 0x000000011515a824 */ /* 0x100fe200078e0a02 */
[----:B------:R-:W-:Y:S01]  /*0f80*/  ISETP.GE.AND P2, PT, R30, RZ, PT ;  /* 0x000000ff1e00720c */ /* 0x000fe20003f46270 */
[----:B------:R-:W-:Y:S01]  /*0f90*/  @!P1 IMAD.IADD R23, R23, 0x1, -R2 ;  /* 0x0000000117179824 */ /* 0x000fe200078e0a02 */
[----:B------:R-:W-:Y:S01]  /*0fa0*/  ISETP.NE.AND P1, PT, R9, RZ, PT ;  /* 0x000000ff0900720c */ /* 0x000fe20003f25270 */
[----:B------:R-:W-:Y:S01]  /*0fb0*/  @!P4 IMAD.MOV R19, RZ, RZ, -R19 ;  /* 0x000000ffff13c224 */ /* 0x000fe200078e0a13 */
[----:B------:R-:W-:Y:S01]  /*0fc0*/  LOP3.LUT R2, RZ, R9, RZ, 0x33, !PT ;  /* 0x00000009ff027212 */ /* 0x000fe200078e33ff */
[----:B------:R-:W-:Y:S01]  /*0fd0*/  @!P0 IMAD.MOV R13, RZ, RZ, -R13 ;  /* 0x000000ffff0d8224 */ /* 0x000fe200078e0a0d */
[----:B------:R-:W-:Y:S01]  /*0fe0*/  LEA R78, P0, R12, UR6, 0x1 ;  /* 0x000000060c4e7c11 */ /* 0x000fe2000f8008ff */
[----:B------:R-:W-:Y:S01]  /*0ff0*/  @!P6 IMAD.MOV R23, RZ, RZ, -R23 ;  /* 0x000000ffff17e224 */ /* 0x000fe200078e0a17 */
[C---:B------:R-:W-:Y:S01]  /*1000*/  SEL R19, R2.reuse, R19, !P1 ;  /* 0x0000001302137207 */ /* 0x040fe20004800000 */
[----:B------:R-:W-:Y:S01]  /*1010*/  @!P5 IMAD.MOV R11, RZ, RZ, -R11 ;  /* 0x000000ffff0bd224 */ /* 0x000fe200078e0a0b */
[----:B------:R-:W-:Y:S01]  /*1020*/  SEL R5, R2, R5, !P1 ;  /* 0x0000000502057207 */ /* 0x000fe20004800000 */
[----:B------:R-:W-:Y:S01]  /*1030*/  @!P3 IMAD.MOV R3, RZ, RZ, -R3 ;  /* 0x000000ffff03b224 */ /* 0x000fe200078e0a03 */
[----:B------:R-:W-:Y:S01]  /*1040*/  LEA.HI.X.SX32 R79, R12, UR7, 0x1, P0 ;  /* 0x000000070c4f7c11 */ /* 0x000fe200080f0eff */
[----:B------:R-:W-:Y:S01]  /*1050*/  IMAD R19, R19, UR5, RZ ;  /* 0x0000000513137c24 */ /* 0x000fe2000f8e02ff */
[----:B------:R-:W-:Y:S01]  /*1060*/  ULDC.64 UR6, c[0x0][0x218] ;  /* 0x0000860000067ab9 */ /* 0x000fe20000000a00 */
[----:B------:R-:W-:Y:S01]  /*1070*/  @!P2 IMAD.MOV R21, RZ, RZ, -R21 ;  /* 0x000000ffff15a224 */ /* 0x000fe200078e0a15 */
[C---:B------:R-:W-:Y:S01]  /*1080*/  SEL R3, R2.reuse, R3, !P1 ;  /* 0x0000000302037207 */ /* 0x040fe20004800000 */
[----:B------:R-:W-:Y:S01]  /*1090*/  IMAD R12, R5, UR5, RZ ;  /* 0x00000005050c7c24 */ /* 0x000fe2000f8e02ff */
[----:B------:R-:W-:Y:S01]  /*10a0*/  LEA R5, P2, R19, UR6, 0x1 ;  /* 0x0000000613057c11 */ /* 0x000fe2000f8408ff */
[----:B------:R-:W-:Y:S01]  /*10b0*/  USGXT.U32 UR4, UR4, 0xe ;  /* 0x0000000e0404789a */ /* 0x000fe20008000000 */
[C---:B------:R-:W-:Y:S01]  /*10c0*/  SEL R7, R2.reuse, R7, !P1 ;  /* 0x0000000702077207 */ /* 0x040fe20004800000 */
[----:B------:R-:W-:Y:S01]  /*10d0*/  IMAD R20, R3, UR5, RZ ;  /* 0x0000000503147c24 */ /* 0x000fe2000f8e02ff */
[----:B------:R-:W-:Y:S01]  /*10e0*/  LEA.HI.X.SX32 R4, R19, UR7, 0x1, P2 ;  /* 0x0000000713047c11 */ /* 0x000fe200090f0eff */
[----:B------:R-:W-:Y:S01]  /*10f0*/  IMAD R59, R59, R47, RZ ;  /* 0x0000002f3b3b7224 */ /* 0x000fe200078e02ff */
[----:B------:R-:W0:Y:S01]  /*1100*/  LDC R19, c[0x0][0x23c] ;  /* 0x00008f00ff137b82 */ /* 0x000e220000000800 */
[C---:B------:R-:W-:Y:S01]  /*1110*/  SEL R11, R2.reuse, R11, !P1 ;  /* 0x0000000b020b7207 */ /* 0x040fe20004800000 */
[----:B------:R-:W-:Y:S01]  /*1120*/  IMAD R10, R7, UR5, RZ ;  /* 0x00000005070a7c24 */ /* 0x000fe2000f8e02ff */
[----:B------:R-:W-:Y:S01]  /*1130*/  SEL R13, R2, R13, !P1 ;  /* 0x0000000d020d7207 */ /* 0x000fe20004800000 */
[----:B------:R-:W-:Y:S01]  /*1140*/  IMAD R58, R58, R47, RZ ;  /* 0x0000002f3a3a7224 */ /* 0x000fe200078e02ff */
[C---:B------:R-:W-:Y:S01]  /*1150*/  SEL R21, R2.reuse, R21, !P1 ;  /* 0x0000001502157207 */ /* 0x040fe20004800000 */
[----:B------:R-:W-:Y:S01]  /*1160*/  IMAD R8, R11, UR5, RZ ;  /* 0x000000050b087c24 */ /* 0x000fe2000f8e02ff */
[----:B------:R-:W-:Y:S01]  /*1170*/  SEL R2, R2, R23, !P1 ;  /* 0x0000001702027207 */ /* 0x000fe20004800000 */
[----:B------:R-:W-:Y:S01]  /*1180*/  IMAD R6, R13, UR5, RZ ;  /* 0x000000050d067c24 */ /* 0x000fe2000f8e02ff */
[----:B------:R-:W-:Y:S01]  /*1190*/  LEA R3, P1, R20, UR6, 0x1 ;  /* 0x0000000614037c11 */ /* 0x000fe2000f8208ff */
[----:B------:R-:W-:Y:S01]  /*11a0*/  IMAD R41, R21, UR5, RZ ;  /* 0x0000000515297c24 */ /* 0x000fe2000f8e02ff */
[----:B------:R-:W-:Y:S01]  /*11b0*/  LEA R13, P6, R12, UR6, 0x1 ;  /* 0x000000060c0d7c11 */ /* 0x000fe2000f8c08ff */
[----:B------:R-:W-:Y:S01]  /*11c0*/  IMAD R60, R2, UR5, RZ ;  /* 0x00000005023c7c24 */ /* 0x000fe2000f8e02ff */
[----:B------:R-:W-:Y:S01]  /*11d0*/  UIADD3 UR5, UR12, 0x1000, URZ ;  /* 0x000010000c057890 */ /* 0x000fe2000fffe03f */
[----:B------:R-:W-:Y:S01]  /*11e0*/  LEA.HI.X.SX32 R2, R20, UR7, 0x1, P1 ;  /* 0x0000000714027c11 */ /* 0x000fe200088f0eff */
[-C--:B------:R-:W-:Y:S01]  /*11f0*/  IMAD R57, R57, R47.reuse, RZ ;  /* 0x0000002f39397224 */ /* 0x080fe200078e02ff */
[C---:B------:R-:W-:Y:S01]  /*1200*/  LOP3.LUT R23, R16.reuse, 0x1a, RZ, 0xfc, !PT ;  /* 0x0000001a10177812 */ /* 0x040fe200078efcff */
[----:B------:R-:W-:Y:S01]  /*1210*/  USHF.R.U32.HI UR5, URZ, 0x4, UR5 ;  /* 0x000000043f057899 */ /* 0x000fe20008011605 */
[----:B------:R-:W-:Y:S01]  /*1220*/  LOP3.LUT R22, R16, 0x18, RZ, 0xfc, !PT ;  /* 0x0000001810167812 */ /* 0x000fe200078efcff */
[-C--:B------:R-:W-:Y:S01]  /*1230*/  IMAD R56, R56, R47.reuse, RZ ;  /* 0x0000002f38387224 */ /* 0x080fe200078e02ff */
[----:B------:R-:W-:Y:S01]  /*1240*/  LOP3.LUT R20, R16, 0x14, RZ, 0xfc, !PT ;  /* 0x0000001410147812 */ /* 0x000fe200078efcff */
[-C--:B------:R-:W-:Y:S01]  /*1250*/  IMAD R23, R23, R47.reuse, RZ ;  /* 0x0000002f17177224 */ /* 0x080fe200078e02ff */
[----:B------:R-:W-:Y:S01]  /*1260*/  LEA.HI.X.SX32 R12, R12, UR7, 0x1, P6 ;  /* 0x000000070c0c7c11 */ /* 0x000fe2000b0f0eff */
[----:B------:R-:W-:Y:S01]  /*1270*/  IMAD R22, R22, R47, RZ ;  /* 0x0000002f16167224 */ /* 0x000fe200078e02ff */
[----:B------:R-:W-:Y:S01]  /*1280*/  LOP3.LUT R18, R25, 0x7e, R18, 0x78, !PT ;  /* 0x0000007e19127812 */ /* 0x000fe200078e7812 */
[----:B0-----:R-:W-:Y:S01]  /*1290*/  IMAD R44, R44, R19, RZ ;  /* 0x000000132c2c7224 */ /* 0x001fe200078e02ff */
[----:B------:R-:W-:Y:S01]  /*12a0*/  LEA R11, P5, R10, UR6, 0x1 ;  /* 0x000000060a0b7c11 */ /* 0x000fe2000f8a08ff */
[-C--:B------:R-:W-:Y:S01]  /*12b0*/  IMAD R20, R20, R47.reuse, RZ ;  /* 0x0000002f14147224 */ /* 0x080fe200078e02ff */
[----:B------:R-:W-:Y:S01]  /*12c0*/  LEA R9, P4, R8, UR6, 0x1 ;  /* 0x0000000608097c11 */ /* 0x000fe2000f8808ff */
[-C--:B------:R-:W-:Y:S01]  /*12d0*/  IMAD R55, R55, R47.reuse, RZ ;  /* 0x0000002f37377224 */ /* 0x080fe200078e02ff */
[----:B------:R-:W-:Y:S01]  /*12e0*/  LEA R7, P3, R6, UR6, 0x1 ;  /* 0x0000000606077c11 */ /* 0x000fe2000f8608ff */
[-C--:B------:R-:W-:Y:S01]  /*12f0*/  IMAD R54, R54, R47.reuse, RZ ;  /* 0x0000002f36367224 */ /* 0x080fe200078e02ff */
[----:B------:R-:W-:Y:S01]  /*1300*/  LEA R21, P0, R41, UR6, 0x1 ;  /* 0x0000000629157c11 */ /* 0x000fe2000f8008ff */
[-C--:B------:R-:W-:Y:S01]  /*1310*/  IMAD R53, R53, R47.reuse, RZ ;  /* 0x0000002f35357224 */ /* 0x080fe200078e02ff */
[----:B------:R-:W-:Y:S01]  /*1320*/  LEA R49, P6, R60, UR6, 0x1 ;  /* 0x000000063c317c11 */ /* 0x000fe2000f8c08ff */
[----:B------:R-:W-:Y:S01]  /*1330*/  USGXT.U32 UR6, UR5, 0xe ;  /* 0x0000000e0506789a */ /* 0x000fe20008000000 */
[----:B------:R-:W-:Y:S01]  /*1340*/  IMAD R52, R52, R47, RZ ;  /* 0x0000002f34347224 */ /* 0x000fe200078e02ff */
[----:B------:R-:W-:-:S02]  /*1350*/  LEA.HI.X.SX32 R10, R10, UR7, 0x1, P5 ;  /* 0x000000070a0a7c11 */ /* 0x000fc4000a8f0eff */
[----:B------:R-:W-:Y:S02]  /*1360*/  CS2R R24, SRZ ;  /* 0x0000000000187805 */ /* 0x000fe4000001ff00 */
[----:B------:R-:W-:Y:S02]  /*1370*/  LEA.HI.X.SX32 R8, R8, UR7, 0x1, P4 ;  /* 0x0000000708087c11 */ /* 0x000fe4000a0f0eff */
[----:B------:R-:W-:Y:S02]  /*1380*/  CS2R R26, SRZ ;  /* 0x00000000001a7805 */ /* 0x000fe4000001ff00 */
[----:B------:R-:W-:Y:S02]  /*1390*/  LEA.HI.X.SX32 R6, R6, UR7, 0x1, P3 ;  /* 0x0000000706067c11 */ /* 0x000fe400098f0eff */
[----:B------:R-:W-:Y:S02]  /*13a0*/  CS2R R28, SRZ ;  /* 0x00000000001c7805 */ /* 0x000fe4000001ff00 */
[----:B------:R-:W-:-:S02]  /*13b0*/  LEA.HI.X.SX32 R41, R41, UR7, 0x1, P0 ;  /* 0x0000000729297c11 */ /* 0x000fc400080f0eff */
[----:B------:R-:W-:Y:S02]  /*13c0*/  CS2R R30, SRZ ;  /* 0x00000000001e7805 */ /* 0x000fe4000001ff00 */
[----:B------:R-:W-:Y:S01]  /*13d0*/  LEA.HI.X.SX32 R60, R60, UR7, 0x1, P6 ;  /* 0x000000073c3c7c11 */ /* 0x000fe2000b0f0eff */
[----:B------:R-:W-:Y:S01]  /*13e0*/  IMAD.SHL.U32 R19, R19, 0x20, RZ ;  /* 0x0000002013137824 */ /* 0x000fe200078e00ff */
[C---:B------:R-:W-:Y:S01]  /*13f0*/  LOP3.LUT R48, R18.reuse, 0x20, RZ, 0x3c, !PT ;  /* 0x0000002012307812 */ /* 0x040fe200078e3cff */
[----:B------:R-:W-:Y:S01]  /*1400*/  UMOV UR5, URZ ;  /* 0x0000003f00057c82 */ /* 0x000fe20008000000 */
[C---:B------:R-:W-:Y:S01]  /*1410*/  LOP3.LUT R47, R18.reuse, 0x40, RZ, 0x3c, !PT ;  /* 0x00000040122f7812 */ /* 0x040fe200078e3cff */
[----:B------:R-:W-:Y:S01]  /*1420*/  UMOV UR7, URZ ;  /* 0x0000003f00077c82 */ /* 0x000fe20008000000 */
[----:B------:R-:W-:Y:S01]  /*1430*/  LOP3.LUT R46, R18, 0x60, RZ, 0x3c, !PT ;  /* 0x00000060122e7812 */ /* 0x000fe200078e3cff */
[----:B------:R-:W-:Y:S02]  /*1440*/  UIADD3.64 UR8, UR4, UR8, URZ ;  /* 0x0000000804087297 */ /* 0x000fe4000fffe03f */
[----:B------:R-:W-:-:S12]  /*1450*/  UIADD3.64 UR10, UR6, -UR10, URZ ;  /* 0x8000000a060a7297 */ /* 0x000fd8000fffe03f */
.L_x_1:
[C---:B------:R-:W-:Y:S02]  /*1460*/  ISETP.GE.AND P2, PT, R16.reuse, UR14, PT ;  /* 0x0000000e10007c0c */ /* 0x040fe4000bf46270 */
[C---:B------:R-:W-:Y:S02]  /*1470*/  LOP3.LUT R61, R16.reuse, 0x2, RZ, 0xfc, !PT ;  /* 0x00000002103d7812 */ /* 0x040fe400078efcff */
[----:B------:R-:W-:Y:S02]  /*1480*/  LOP3.LUT R62, R16, 0x4, RZ, 0xfc, !PT ;  /* 0x00000004103e7812 */ /* 0x000fe400078efcff */
[----:B------:R-:W-:Y:S02]  /*1490*/  ISETP.GE.AND P3, PT, R61, UR14, PT ;  /* 0x0000000e3d007c0c */ /* 0x000fe4000bf66270 */
[----:B------:R-:W-:Y:S01]  /*14a0*/  ISETP.GE.AND P4, PT, R62, UR14, PT ;  /* 0x0000000e3e007c0c */ /* 0x000fe2000bf86270 */
[----:B------:R-:W-:Y:S01]  /*14b0*/  IMAD.WIDE R62, R50, 0x2, R78 ;  /* 0x00000002323e7825 */ /* 0x000fe200078e024e */
[----:B------:R-:W-:-:S02]  /*14c0*/  PRMT R61, RZ, 0x7610, R61 ;  /* 0x00007610ff3d7816 */ /* 0x000fc4000000003d */
[C---:B------:R-:W-:Y:S02]  /*14d0*/  LOP3.LUT R64, R16.reuse, 0x6, RZ, 0xfc, !PT ;  /* 0x0000000610407812 */ /* 0x040fe400078efcff */
[C---:B------:R-:W-:Y:S02]  /*14e0*/  LOP3.LUT R65, R16.reuse, 0x8, RZ, 0xfc, !PT ;  /* 0x0000000810417812 */ /* 0x040fe400078efcff */
[C---:B------:R-:W-:Y:S01]  /*14f0*/  LOP3.LUT R66, R16.reuse, 0xa, RZ, 0xfc, !PT ;  /* 0x0000000a10427812 */ /* 0x040fe200078efcff */
[----:B------:R0:W2:Y:S01]  /*1500*/  @!P2 LDG.E.U16 R61, desc[UR16][R62.64] ;  /* 0x000000103e3da981 */ /* 0x0000a2000c1e1500 */
[----:B------:R-:W-:Y:S02]  /*1510*/  LOP3.LUT R67, R16, 0xc, RZ, 0xfc, !PT ;  /* 0x0000000c10437812 */ /* 0x000fe400078efcff */
[----:B------:R-:W-:Y:S02]  /*1520*/  LEA.HI R68, R14, 0xe, RZ, 0x1a ;  /* 0x0000000e0e447811 */ /* 0x000fe400078fd0ff */
[----:B------:R-:W-:-:S02]  /*1530*/  ISETP.GE.AND P5, PT, R64, UR14, PT ;  /* 0x0000000e40007c0c */ /* 0x000fc4000bfa6270 */
[----:B------:R-:W-:Y:S01]  /*1540*/  ISETP.GE.AND P6, PT, R65, UR14, PT ;  /* 0x0000000e41007c0c */ /* 0x000fe2000bfc6270 */
[--C-:B------:R-:W-:Y:S01]  /*1550*/  IMAD.WIDE R64, R52, 0x2, R78.reuse ;  /* 0x0000000234407825 */ /* 0x100fe200078e024e */
[----:B------:R-:W-:Y:S02]  /*1560*/  ISETP.GE.AND P0, PT, R66, UR14, PT ;  /* 0x0000000e42007c0c */ /* 0x000fe4000bf06270 */
[----:B------:R-:W-:Y:S01]  /*1570*/  ISETP.GE.AND P1, PT, R67, UR14, PT ;  /* 0x0000000e43007c0c */ /* 0x000fe2000bf26270 */
[----:B------:R-:W-:Y:S01]  /*1580*/  IMAD.WIDE R66, R53, 0x2, R78 ;  /* 0x0000000235427825 */ /* 0x000fe200078e024e */
[----:B0-----:R-:W-:Y:S02]  /*1590*/  PRMT R62, RZ, 0x7610, R62 ;  /* 0x00007610ff3e7816 */ /* 0x001fe4000000003e */
[----:B------:R-:W-:Y:S02]  /*15a0*/  PRMT R63, RZ, 0x7610, R63 ;  /* 0x00007610ff3f7816 */ /* 0x000fe4000000003f */
[----:B------:R-:W-:-:S02]  /*15b0*/  ISETP.GE.AND P2, PT, R68, UR14, PT ;  /* 0x0000000e44007c0c */ /* 0x000fc4000bf46270 */
[C---:B------:R-:W-:Y:S01]  /*15c0*/  LOP3.LUT R69, R16.reuse, 0x10, RZ, 0xfc, !PT ;  /* 0x0000001010457812 */ /* 0x040fe200078efcff */
[----:B------:R0:W3:Y:S01]  /*15d0*/  @!P3 LDG.E.U16 R62, desc[UR16][R64.64] ;  /* 0x00000010403eb981 */ /* 0x0000e2000c1e1500 */
[----:B------:R-:W-:Y:S02]  /*15e0*/  LOP3.LUT R68, R16, 0x12, RZ, 0xfc, !PT ;  /* 0x0000001210447812 */ /* 0x000fe400078efcff */
[----:B------:R-:W-:Y:S01]  /*15f0*/  ISETP.GE.AND P3, PT, R69, UR14, PT ;  /* 0x0000000e45007c0c */ /* 0x000fe2000bf66270 */
[----:B------:R1:W4:Y:S01]  /*1600*/  @!P4 LDG.E.U16 R63, desc[UR16][R66.64] ;  /* 0x00000010423fc981 */ /* 0x000322000c1e1500 */
[----:B------:R-:W-:Y:S01]  /*1610*/  ISETP.GE.AND P4, PT, R68, UR14, PT ;  /* 0x0000000e44007c0c */ /* 0x000fe2000bf86270 */
[----:B------:R-:W-:Y:S01]  /*1620*/  IMAD.WIDE R68, R54, 0x2, R78 ;  /* 0x0000000236447825 */ /* 0x000fe200078e024e */
[----:B0-----:R-:W-:-:S03]  /*1630*/  PRMT R64, RZ, 0x7610, R64 ;  /* 0x00007610ff407816 */ /* 0x001fc60000000040 */
[----:B------:R-:W-:Y:S01]  /*1640*/  IMAD.WIDE R72, R56, 0x2, R78 ;  /* 0x0000000238487825 */ /* 0x000fe200078e024e */
[----:B------:R-:W-:Y:S02]  /*1650*/  PRMT R65, RZ, 0x7610, R65 ;  /* 0x00007610ff417816 */ /* 0x000fe40000000041 */
[----:B-1----:R-:W-:Y:S01]  /*1660*/  PRMT R66, RZ, 0x7610, R66 ;  /* 0x00007610ff427816 */ /* 0x002fe20000000042 */
[----:B------:R-:W-:Y:S01]  /*1670*/  IMAD.WIDE R70, R55, 0x2, R78 ;  /* 0x0000000237467825 */ /* 0x000fe200078e024e */
[C---:B------:R-:W-:Y:S01]  /*1680*/  LOP3.LUT R74, R16.reuse, 0x14, RZ, 0xfc, !PT ;  /* 0x00000014104a7812 */ /* 0x040fe200078efcff */
[----:B------:R0:W5:Y:S01]  /*1690*/  @!P5 LDG.E.U16 R64, desc[UR16][R68.64] ;  /* 0x000000104440d981 */ /* 0x000162000c1e1500 */
[----:B------:R-:W-:-:S03]  /*16a0*/  LOP3.LUT R75, R16, 0x16, RZ, 0xfc, !PT ;  /* 0x00000016104b7812 */ /* 0x000fc600078efcff */
[----:B------:R1:W4:Y:S01]  /*16b0*/  @!P0 LDG.E.U16 R66, desc[UR16][R72.64] ;  /* 0x0000001048428981 */ /* 0x000322000c1e1500 */
[----:B------:R-:W-:Y:S02]  /*16c0*/  PRMT R67, RZ, 0x7610, R67 ;  /* 0x00007610ff437816 */ /* 0x000fe40000000043 */
[----:B------:R-:W-:Y:S01]  /*16d0*/  ISETP.GE.AND P5, PT, R74, UR14, PT ;  /* 0x0000000e4a007c0c */ /* 0x000fe2000bfa6270 */
[----:B------:R1:W3:Y:S01]  /*16e0*/  @!P6 LDG.E.U16 R65, desc[UR16][R70.64] ;  /* 0x000000104641e981 */ /* 0x0002e2000c1e1500 */
[----:B0-----:R-:W-:Y:S02]  /*16f0*/  PRMT R68, RZ, 0x7610, R68 ;  /* 0x00007610ff447816 */ /* 0x001fe40000000044 */
[----:B------:R-:W-:Y:S01]  /*1700*/  LOP3.LUT R69, R16, 0x1c, RZ, 0xfc, !PT ;  /* 0x0000001c10457812 */ /* 0x000fe200078efcff */
[--C-:B-1----:R-:W-:Y:S01]  /*1710*/  IMAD.WIDE R72, R42, 0x2, R78.reuse ;  /* 0x000000022a487825 */ /* 0x102fe200078e024e */
[----:B------:R-:W-:Y:S02]  /*1720*/  ISETP.GE.AND P6, PT, R75, UR14, PT ;  /* 0x0000000e4b007c0c */ /* 0x000fe4000bfc6270 */
[C---:B------:R-:W-:Y:S01]  /*1730*/  LOP3.LUT R74, R16.reuse, 0x18, RZ, 0xfc, !PT ;  /* 0x00000018104a7812 */ /* 0x040fe200078efcff */
[----:B------:R-:W-:Y:S01]  /*1740*/  IMAD.WIDE R70, R57, 0x2, R78 ;  /* 0x0000000239467825 */ /* 0x000fe200078e024e */
[----:B------:R-:W-:Y:S01]  /*1750*/  LOP3.LUT R75, R16, 0x1a, RZ, 0xfc, !PT ;  /* 0x0000001a104b7812 */ /* 0x000fe200078efcff */
[----:B------:R0:W5:Y:S01]  /*1760*/  @!P2 LDG.E.U16 R68, desc[UR16][R72.64] ;  /* 0x000000104844a981 */ /* 0x000162000c1e1500 */
[----:B------:R-:W-:-:S02]  /*1770*/  ISETP.GE.AND P2, PT, R69, UR14, PT ;  /* 0x0000000e45007c0c */ /* 0x000fc4000bf46270 */
[----:B------:R-:W-:Y:S01]  /*1780*/  ISETP.GE.AND P0, PT, R74, UR14, PT ;  /* 0x0000000e4a007c0c */ /* 0x000fe2000bf06270 */
[----:B------:R1:W5:Y:S01]  /*1790*/  @!P1 LDG.E.U16 R67, desc[UR16][R70.64] ;  /* 0x0000001046439981 */ /* 0x000362000c1e1500 */
[----:B------:R-:W-:Y:S01]  /*17a0*/  PRMT R69, RZ, 0x7610, R69 ;  /* 0x00007610ff457816 */ /* 0x000fe20000000045 */
[----:B------:R-:W-:Y:S01]  /*17b0*/  IMAD.WIDE R76, R59, 0x2, R78 ;  /* 0x000000023b4c7825 */ /* 0x000fe200078e024e */
[----:B------:R-:W-:-:S03]  /*17c0*/  ISETP.GE.AND P1, PT, R75, UR14, PT ;  /* 0x0000000e4b007c0c */ /* 0x000fc6000bf26270 */
[----:B0-----:R-:W-:Y:S01]  /*17d0*/  IMAD.WIDE R72, R58, 0x2, R78 ;  /* 0x000000023a487825 */ /* 0x001fe200078e024e */
[----:B------:R-:W-:Y:S02]  /*17e0*/  LEA.HI R74, R14, 0x1e, RZ, 0x1a ;  /* 0x0000001e0e4a7811 */ /* 0x000fe400078fd0ff */
[----:B-1----:R-:W-:Y:S01]  /*17f0*/  PRMT R70, RZ, 0x7610, R70 ;  /* 0x00007610ff467816 */ /* 0x002fe20000000046 */
[----:B------:R-:W-:Y:S01]  /*1800*/  IMAD.WIDE R80, R20, 0x2, R78 ;  /* 0x0000000214507825 */ /* 0x000fe200078e024e */
[----:B------:R-:W-:Y:S01]  /*1810*/  PRMT R71, RZ, 0x7610, R71 ;  /* 0x00007610ff477816 */ /* 0x000fe20000000047 */
[----:B------:R0:W4:Y:S01]  /*1820*/  @!P3 LDG.E.U16 R69, desc[UR16][R72.64] ;  /* 0x000000104845b981 */ /* 0x000122000c1e1500 */
[----:B------:R-:W-:Y:S01]  /*1830*/  ISETP.GE.AND P3, PT, R74, UR14, PT ;  /* 0x0000000e4a007c0c */ /* 0x000fe2000bf66270 */
[----:B------:R-:W-:Y:S01]  /*1840*/  IMAD.WIDE R82, R23, 0x2, R78 ;  /* 0x0000000217527825 */ /* 0x000fe200078e024e */
[----:B------:R-:W-:Y:S01]  /*1850*/  PRMT R74, RZ, 0x7610, R74 ;  /* 0x00007610ff4a7816 */ /* 0x000fe2000000004a */
[----:B------:R1:W5:Y:S01]  /*1860*/  @!P4 LDG.E.U16 R70, desc[UR16][R76.64] ;  /* 0x000000104c46c981 */ /* 0x000362000c1e1500 */
[----:B------:R-:W-:-:S03]  /*1870*/  LOP3.LUT R75, R14, 0x1f, RZ, 0xc0, !PT ;  /* 0x0000001f0e4b7812 */ /* 0x000fc600078ec0ff */
[----:B------:R1:W5:Y:S01]  /*1880*/  @!P5 LDG.E.U16 R71, desc[UR16][R80.64] ;  /* 0x000000105047d981 */ /* 0x000362000c1e1500 */
[----:B0-----:R-:W-:Y:S02]  /*1890*/  PRMT R73, RZ, 0x7610, R73 ;  /* 0x00007610ff497816 */ /* 0x001fe40000000049 */
[----:B------:R-:W-:Y:S01]  /*18a0*/  PRMT R72, RZ, 0x7610, R72 ;  /* 0x00007610ff487816 */ /* 0x000fe20000000048 */
[----:B------:R0:W5:Y:S01]  /*18b0*/  @!P1 LDG.E.U16 R74, desc[UR16][R82.64] ;  /* 0x00000010524a9981 */ /* 0x000162000c1e1500 */
[----:B-1----:R-:W-:-:S04]  /*18c0*/  IMAD.WIDE R76, R22, 0x2, R78 ;  /* 0x00000002164c7825 */ /* 0x002fc800078e024e */
[----:B------:R-:W-:Y:S01]  /*18d0*/  IMAD.WIDE R80, R45, 0x2, R78 ;  /* 0x000000022d507825 */ /* 0x000fe200078e024e */
[----:B------:R-:W-:Y:S01]  /*18e0*/  ISETP.GE.AND P4, PT, R75, UR14, PT ;  /* 0x0000000e4b007c0c */ /* 0x000fe2000bf86270 */
[----:B------:R1:W5:Y:S01]  /*18f0*/  @!P0 LDG.E.U16 R73, desc[UR16][R76.64] ;  /* 0x000000104c498981 */ /* 0x000362000c1e1500 */
[----:B------:R-:W-:Y:S01]  /*1900*/  PRMT R75, RZ, 0x7610, R75 ;  /* 0x00007610ff4b7816 */ /* 0x000fe2000000004b */
[----:B0-----:R-:W-:Y:S02]  /*1910*/  IMAD.WIDE R82, R43, 0x2, R78 ;  /* 0x000000022b527825 */ /* 0x001fe400078e024e */
[----:B------:R0:W5:Y:S01]  /*1920*/  @!P6 LDG.E.U16 R72, desc[UR16][R80.64] ;  /* 0x000000105048e981 */ /* 0x000162000c1e1500 */
[----:B-1----:R-:W-:Y:S01]  /*1930*/  PRMT R76, RZ, 0x7610, R76 ;  /* 0x00007610ff4c7816 */ /* 0x002fe2000000004c */
[----:B0-----:R-:W-:-:S05]  /*1940*/  IMAD.WIDE R80, R40, 0x2, R78 ;  /* 0x0000000228507825 */ /* 0x001fca00078e024e */
[----:B------:R-:W5:Y:S04]  /*1950*/  @!P3 LDG.E.U16 R76, desc[UR16][R82.64] ;  /* 0x00000010524cb981 */ /* 0x000f68000c1e1500 */
[----:B------:R0:W5:Y:S01]  /*1960*/  @!P2 LDG.E.U16 R75, desc[UR16][R80.64] ;  /* 0x00000010504ba981 */ /* 0x000162000c1e1500 */
[----:B------:R-:W-:Y:S01]  /*1970*/  BAR.SYNC.DEFER_BLOCKING 0x0 ;  /* 0x0000000000007b1d */ /* 0x000fe20000010000 */
[--C-:B0-----:R-:W-:Y:S02]  /*1980*/  IMAD.MOV.U32 R80, RZ, RZ, R49.reuse ;  /* 0x000000ffff507224 */ /* 0x101fe400078e0031 */
[----:B------:R-:W-:Y:S01]  /*1990*/  IMAD.MOV.U32 R81, RZ, RZ, R60 ;  /* 0x000000ffff517224 */ /* 0x000fe200078e003c */
[----:B------:R-:W-:Y:S01]  /*19a0*/  PRMT R49, RZ, 0x7610, R49 ;  /* 0x00007610ff317816 */ /* 0x000fe20000000031 */
[----:B------:R-:W-:-:S02]  /*19b0*/  IMAD.MOV.U32 R82, RZ, RZ, R21 ;  /* 0x000000ffff527224 */ /* 0x000fc400078e0015 */
[----:B------:R-:W-:-:S04]  /*19c0*/  IMAD.WIDE R86, R44, 0x2, R80 ;  /* 0x000000022c567825 */ /* 0x000fc800078e0250 */
[----:B------:R-:W-:Y:S02]  /*19d0*/  IMAD.MOV.U32 R83, RZ, RZ, R41 ;  /* 0x000000ffff537224 */ /* 0x000fe400078e0029 */
[--C-:B------:R-:W-:Y:S01]  /*19e0*/  IMAD.MOV.U32 R85, RZ, RZ, R2.reuse ;  /* 0x000000ffff557224 */ /* 0x100fe200078e0002 */
[----:B------:R-:W-:Y:S01]  /*19f0*/  PRMT R2, RZ, 0x7610, R2 ;  /* 0x00007610ff027816 */ /* 0x000fe20000000002 */
[--C-:B------:R-:W-:Y:S01]  /*1a00*/  IMAD.MOV.U32 R84, RZ, RZ, R3.reuse ;  /* 0x000000ffff547224 */ /* 0x100fe200078e0003 */
[----:B------:R0:W5:Y:S01]  /*1a10*/  @!P4 LDG.E.U16 R49, desc[UR16][R86.64] ;  /* 0x000000105631c981 */ /* 0x000162000c1e1500 */
[----:B------:R-:W-:Y:S02]  /*1a20*/  PRMT R3, RZ, 0x7610, R3 ;  /* 0x00007610ff037816 */ /* 0x000fe40000000003 */
[----:B------:R-:W-:-:S05]  /*1a30*/  IMAD.WIDE R88, R44, 0x2, R84 ;  /* 0x000000022c587825 */ /* 0x000fca00078e0254 */
[----:B------:R-:W5:Y:S01]  /*1a40*/  @!P4 LDG.E.U16 R3, desc[UR16][R88.64] ;  /* 0x000000105803c981 */ /* 0x000f62000c1e1500 */
[----:B0-----:R-:W-:-:S05]  /*1a50*/  IMAD.WIDE R86, R44, 0x2, R82 ;  /* 0x000000022c567825 */ /* 0x001fca00078e0252 */
[----:B------:R0:W5:Y:S02]  /*1a60*/  @!P4 LDG.E.U16 R2, desc[UR16][R86.64] ;  /* 0x000000105602c981 */ /* 0x000164000c1e1500 */
[----:B0-----:R-:W-:Y:S02]  /*1a70*/  IMAD.MOV.U32 R86, RZ, RZ, R5 ;  /* 0x000000ffff567224 */ /* 0x001fe400078e0005 */
[--C-:B------:R-:W-:Y:S01]  /*1a80*/  IMAD.MOV.U32 R87, RZ, RZ, R4.reuse ;  /* 0x000000ffff577224 */ /* 0x100fe200078e0004 */
[----:B------:R-:W-:Y:S01]  /*1a90*/  PRMT R4, RZ, 0x7610, R4 ;  /* 0x00007610ff047816 */ /* 0x000fe20000000004 */
[----:B------:R-:W-:Y:S01]  /*1aa0*/  IMAD.WIDE R88, R44, 0x2, R86 ;  /* 0x000000022c587825 */ /* 0x000fe200078e0256 */
[----:B------:R-:W-:-:S04]  /*1ab0*/  PRMT R5, RZ, 0x7610, R5 ;  /* 0x00007610ff057816 */ /* 0x000fc80000000005 */
[----:B------:R0:W5:Y:S01]  /*1ac0*/  @!P4 LDG.E.U16 R4, desc[UR16][R88.64] ;  /* 0x000000105804c981 */ /* 0x000162000c1e1500 */
[-C--:B------:R-:W-:Y:S01]  /*1ad0*/  LOP3.LUT R11, R11, R10.reuse, RZ, 0x3c, !PT ;  /* 0x0000000a0b0b7212 */ /* 0x080fe200078e3cff */
[----:B------:R-:W-:Y:S02]  /*1ae0*/  IMAD.MOV.U32 R90, RZ, RZ, R9 ;  /* 0x000000ffff5a7224 */ /* 0x000fe400078e0009 */
[----:B0-----:R-:W-:Y:S02]  /*1af0*/  IMAD.MOV.U32 R88, RZ, RZ, R7 ;  /* 0x000000ffff587224 */ /* 0x001fe400078e0007 */
[----:B------:R-:W-:Y:S02]  /*1b00*/  IMAD.MOV.U32 R89, RZ, RZ, R6 ;  /* 0x000000ffff597224 */ /* 0x000fe400078e0006 */
[----:B------:R-:W-:Y:S01]  /*1b10*/  IMAD.WIDE R6, R44, 0x2, R88 ;  /* 0x000000022c067825 */ /* 0x000fe200078e0258 */
[----:B------:R-:W-:-:S03]  /*1b20*/  LOP3.LUT R10, R11, R10, RZ, 0x3c, !PT ;  /* 0x0000000a0b0a7212 */ /* 0x000fc600078e3cff */
[----:B------:R-:W-:Y:S01]  /*1b30*/  IMAD.MOV.U32 R91, RZ, RZ, R8 ;  /* 0x000000ffff5b7224 */ /* 0x000fe200078e0008 */
[----:B------:R0:W5:Y:S01]  /*1b40*/  @!P4 LDG.E.U16 R5, desc[UR16][R6.64] ;  /* 0x000000100605c981 */ /* 0x000162000c1e1500 */
[----:B------:R-:W-:Y:S01]  /*1b50*/  LOP3.LUT R11, R11, R10, RZ, 0x3c, !PT ;  /* 0x0000000a0b0b7212 */ /* 0x000fe200078e3cff */
[----:B------:R-:W-:Y:S01]  /*1b60*/  IMAD.WIDE R8, R44, 0x2, R90 ;  /* 0x000000022c087825 */ /* 0x000fe200078e025a */
[----:B0-----:R-:W-:Y:S02]  /*1b70*/  PRMT R6, RZ, 0x7610, R6 ;  /* 0x00007610ff067816 */ /* 0x001fe40000000006 */
[----:B------:R-:W-:-:S04]  /*1b80*/  PRMT R7, RZ, 0x7610, R7 ;  /* 0x00007610ff077816 */ /* 0x000fc80000000007 */
[----:B------:R0:W5:Y:S01]  /*1b90*/  @!P4 LDG.E.U16 R6, desc[UR16][R8.64] ;  /* 0x000000100806c981 */ /* 0x000162000c1e1500 */
[----:B------:R-:W-:Y:S02]  /*1ba0*/  IMAD.MOV.U32 R92, RZ, RZ, R13 ;  /* 0x000000ffff5c7224 */ /* 0x000fe400078e000d */
[----:B------:R-:W-:Y:S02]  /*1bb0*/  IMAD.MOV.U32 R93, RZ, RZ, R12 ;  /* 0x000000ffff5d7224 */ /* 0x000fe400078e000c */
[----:B0-----:R-:W-:-:S05]  /*1bc0*/  IMAD.WIDE R8, R44, 0x2, R10 ;  /* 0x000000022c087825 */ /* 0x001fca00078e020a */
[----:B------:R0:W5:Y:S01]  /*1bd0*/  @!P4 LDG.E.U16 R7, desc[UR16][R8.64] ;  /* 0x000000100807c981 */ /* 0x000162000c1e1500 */
[----:B------:R-:W-:Y:S01]  /*1be0*/  IMAD.WIDE R12, R44, 0x2, R92 ;  /* 0x000000022c0c7825 */ /* 0x000fe200078e025c */
[----:B0-----:R-:W-:-:S06]  /*1bf0*/  PRMT R8, RZ, 0x7610, R8 ;  /* 0x00007610ff087816 */ /* 0x001fcc0000000008 */
[----:B------:R-:W5:Y:S04]  /*1c00*/  @!P4 LDG.E.U16 R8, desc[UR16][R12.64] ;  /* 0x000000100c08c981 */ /* 0x000f68000c1e1500 */
[----:B--2---:R-:W-:Y:S04]  /*1c10*/  STS.U16 [R18+UR12], R61 ;  /* 0x0000003d12007988 */ /* 0x004fe8000800040c */
[----:B---3--:R-:W-:Y:S04]  /*1c20*/  STS.U16 [R18+UR12+0x400], R65 ;  /* 0x0004004112007988 */ /* 0x008fe8000800040c */
[----:B----4-:R-:W-:Y:S04]  /*1c30*/  STS.U16 [R18+UR12+0x800], R69 ;  /* 0x0008004512007988 */ /* 0x010fe8000800040c */
[----:B-----5:R-:W-:Y:S04]  /*1c40*/  STS.U16 [R18+UR12+0xc00], R73 ;  /* 0x000c004912007988 */ /* 0x020fe8000800040c */
[----:B------:R-:W-:Y:S04]  /*1c50*/  STS.U16 [R48+UR12+0x100], R62 ;  /* 0x0001003e30007988 */ /* 0x000fe8000800040c */
        /* <DEDUP_REMOVED lines=15> */
[----:B------:R0:W-:Y:S04]  /*1d50*/  STS.U16 [R48+UR12+0x1100], R2 ;  /* 0x0011000230007988 */ /* 0x0001e8000800040c */
[----:B------:R-:W-:Y:S04]  /*1d60*/  STS.U16 [R48+UR12+0x1300], R4 ;  /* 0x0013000430007988 */ /* 0x000fe8000800040c */
[----:B------:R-:W-:Y:S04]  /*1d70*/  STS.U16 [R48+UR12+0x1500], R6 ;  /* 0x0015000630007988 */ /* 0x000fe8000800040c */
[----:B------:R1:W-:Y:S01]  /*1d80*/  STS.U16 [R48+UR12+0x1700], R8 ;  /* 0x0017000830007988 */ /* 0x0003e2000800040c */
[----:B------:R2:W-:Y:S06]  /*1d90*/  MEMBAR.ALL.CTA ;  /* 0x0000000000007992 */ /* 0x0005ec0000008000 */
[----:B--2---:R-:W2:Y:S02]  /*1da0*/  FENCE.VIEW.ASYNC.S ;  /* 0x00000000000073c6 */ /* 0x004ea40000000000 */
[----:B--2---:R-:W-:Y:S06]  /*1db0*/  BAR.SYNC.DEFER_BLOCKING 0x0 ;  /* 0x0000000000007b1d */ /* 0x004fec0000010000 */
[----:B------:R-:W-:Y:S01]  /*1dc0*/  UMOV UR20, UR4 ;  /* 0x0000000400147c82 */ /* 0x000fe20008000000 */
[----:B------:R-:W-:Y:S01]  /*1dd0*/  UMOV UR21, 0x40000040 ;  /* 0x4000004000157882 */ /* 0x000fe20000000000 */
[----:B------:R-:W-:Y:S01]  /*1de0*/  UMOV UR22, UR6 ;  /* 0x0000000600167c82 */ /* 0x000fe20008000000 */
[----:B------:R-:W-:Y:S01]  /*1df0*/  UMOV UR23, 0x80000020 ;  /* 0x8000002000177882 */ /* 0x000fe20000000000 */
[----:B------:R-:W-:-:S06]  /*1e00*/  WARPGROUP.ARRIVE ;  /* 0x00000000000079c5 */ /* 0x000fcc0000000000 */
[----:B------:R-:W-:Y:S01]  /*1e10*/  HGMMA.64x32x16.F32.BF16 R24, gdesc[UR20].tnspA, R24 ;  /* 0x20600000141879f0 */ /* 0x000fe20008701818 */
[----:B------:R-:W-:-:S05]  /*1e20*/  VIADD R0, R0, 0xffffffff ;  /* 0xffffffff00007836 */ /* 0x000fca0000000000 */
[----:B------:R-:W-:Y:S01]  /*1e30*/  ISETP.NE.U32.AND P0, PT, R0, RZ, PT ;  /* 0x000000ff0000720c */ /* 0x000fe20003f05070 */
[----:B------:R-:W-:Y:S01]  /*1e40*/  HGMMA.64x32x16.F32.BF16 R24, gdesc[UR8].tnspA, R24, gsb0 ;  /* 0x20600000081879f0 */ /* 0x000fe20008001818 */
[----:B0-----:R-:W-:Y:S01]  /*1e50*/  IMAD.WIDE R2, R19, 0x2, R10 ;  /* 0x0000000213027825 */ /* 0x001fe200078e020a */
[----:B------:R-:W-:-:S03]  /*1e60*/  UIADD3 UR14, UR14, -0x20, URZ ;  /* 0xffffffe00e0e7890 */ /* 0x000fc6000fffe03f */
[----:B------:R-:W-:-:S04]  /*1e70*/  IMAD.WIDE R92, R19, 0x2, R92 ;  /* 0x00000002135c7825 */ /* 0x000fc800078e025c */
[----:B------:R-:W-:-:S04]  /*1e80*/  IMAD.WIDE R90, R19, 0x2, R90 ;  /* 0x00000002135a7825 */ /* 0x000fc800078e025a */
[----:B------:R-:W-:-:S04]  /*1e90*/  IMAD.WIDE R88, R19, 0x2, R88 ;  /* 0x0000000213587825 */ /* 0x000fc800078e0258 */
[----:B------:R-:W-:-:S04]  /*1ea0*/  IMAD.WIDE R86, R19, 0x2, R86 ;  /* 0x0000000213567825 */ /* 0x000fc800078e0256 */
[----:B------:R-:W-:-:S04]  /*1eb0*/  IMAD.WIDE R84, R19, 0x2, R84 ;  /* 0x0000000213547825 */ /* 0x000fc800078e0254 */
[----:B------:R-:W-:-:S04]  /*1ec0*/  IMAD.WIDE R82, R19, 0x2, R82 ;  /* 0x0000000213527825 */ /* 0x000fc800078e0252 */
[----:B------:R-:W-:-:S04]  /*1ed0*/  IMAD.WIDE R80, R19, 0x2, R80 ;  /* 0x0000000213507825 */ /* 0x000fc800078e0250 */
[----:B------:R-:W-:Y:S02]  /*1ee0*/  IMAD.MOV.U32 R11, RZ, RZ, R2 ;  /* 0x000000ffff0b7224 */ /* 0x000fe400078e0002 */
[----:B------:R-:W-:Y:S02]  /*1ef0*/  IMAD.MOV.U32 R10, RZ, RZ, R3 ;  /* 0x000000ffff0a7224 */ /* 0x000fe400078e0003 */
[----:B------:R-:W-:Y:S02]  /*1f00*/  IMAD.MOV.U32 R13, RZ, RZ, R92 ;  /* 0x000000ffff0d7224 */ /* 0x000fe400078e005c */
[----:B------:R-:W-:Y:S02]  /*1f10*/  IMAD.MOV.U32 R12, RZ, RZ, R93 ;  /* 0x000000ffff0c7224 */ /* 0x000fe400078e005d */
[----:B------:R-:W-:Y:S02]  /*1f20*/  IMAD.MOV.U32 R9, RZ, RZ, R90 ;  /* 0x000000ffff097224 */ /* 0x000fe400078e005a */
[----:B-1----:R-:W-:-:S02]  /*1f30*/  IMAD.MOV.U32 R8, RZ, RZ, R91 ;  /* 0x000000ffff087224 */ /* 0x002fc400078e005b */
[----:B------:R-:W-:Y:S02]  /*1f40*/  IMAD.MOV.U32 R7, RZ, RZ, R88 ;  /* 0x000000ffff077224 */ /* 0x000fe400078e0058 */
[----:B------:R-:W-:Y:S02]  /*1f50*/  IMAD.MOV.U32 R6, RZ, RZ, R89 ;  /* 0x000000ffff067224 */ /* 0x000fe400078e0059 */
[----:B------:R-:W-:Y:S02]  /*1f60*/  IMAD.MOV.U32 R5, RZ, RZ, R86 ;  /* 0x000000ffff057224 */ /* 0x000fe400078e0056 */
[----:B------:R-:W-:Y:S02]  /*1f70*/  IMAD.MOV.U32 R4, RZ, RZ, R87 ;  /* 0x000000ffff047224 */ /* 0x000fe400078e0057 */
[----:B------:R-:W-:Y:S02]  /*1f80*/  IMAD.MOV.U32 R3, RZ, RZ, R84 ;  /* 0x000000ffff037224 */ /* 0x000fe400078e0054 */
[----:B------:R-:W-:-:S02]  /*1f90*/  IMAD.MOV.U32 R2, RZ, RZ, R85 ;  /* 0x000000ffff027224 */ /* 0x000fc400078e0055 */
[----:B------:R-:W-:Y:S01]  /*1fa0*/  IMAD.WIDE R78, R51, 0x2, R78 ;  /* 0x00000002334e7825 */ /* 0x000fe200078e024e */
[----:B------:R-:W-:-:S03]  /*1fb0*/  WARPGROUP.DEPBAR.LE gsb0, 0x0 ;  /* 0x00008000000079c5 */ /* 0x000fc60000010000 */
[----:B------:R-:W-:Y:S02]  /*1fc0*/  IMAD.MOV.U32 R21, RZ, RZ, R82 ;  /* 0x000000ffff157224 */ /* 0x000fe400078e0052 */
[----:B------:R-:W-:Y:S02]  /*1fd0*/  IMAD.MOV.U32 R41, RZ, RZ, R83 ;  /* 0x000000ffff297224 */ /* 0x000fe400078e0053 */
[----:B------:R-:W-:Y:S02]  /*1fe0*/  IMAD.MOV.U32 R49, RZ, RZ, R80 ;  /* 0x000000ffff317224 */ /* 0x000fe400078e0050 */
[----:B------:R-:W-:Y:S01]  /*1ff0*/  IMAD.MOV.U32 R60, RZ, RZ, R81 ;  /* 0x000000ffff3c7224 */ /* 0x000fe200078e0051 */
[----:B------:R-:W-:Y:S06]  /*2000*/  @P0 BRA `(.L_x_1) ;  /* 0xfffffff400140947 */ /* 0x000fec000383ffff */
[----:B------:R-:W-:Y:S02]  /*2010*/  F2FP.BF16.F32.PACK_AB R35, R39, R35 ;  /* 0x000000232723723e */ /* 0x000fe400000010ff */
[----:B------:R-:W-:Y:S02]  /*2020*/  F2FP.BF16.F32.PACK_AB R34, R38, R34 ;  /* 0x000000222622723e */ /* 0x000fe400000010ff */
[----:B------:R-:W-:Y:S02]  /*2030*/  F2FP.BF16.F32.PACK_AB R33, R37, R33 ;  /* 0x000000212521723e */ /* 0x000fe400000010ff */
[----:B------:R-:W-:Y:S02]  /*2040*/  F2FP.BF16.F32.PACK_AB R32, R36, R32 ;  /* 0x000000202420723e */ /* 0x000fe400000010ff */
[----:B------:R-:W-:Y:S02]  /*2050*/  F2FP.BF16.F32.PACK_AB R27, R31, R27 ;  /* 0x0000001b1f1b723e */ /* 0x000fe400000010ff */
[----:B------:R-:W-:-:S02]  /*2060*/  F2FP.BF16.F32.PACK_AB R26, R30, R26 ;  /* 0x0000001a1e1a723e */ /* 0x000fc400000010ff */
[----:B------:R-:W-:Y:S02]  /*2070*/  F2FP.BF16.F32.PACK_AB R25, R29, R25 ;  /* 0x000000191d19723e */ /* 0x000fe400000010ff */
[----:B------:R-:W-:-:S07]  /*2080*/  F2FP.BF16.F32.PACK_AB R24, R28, R24 ;  /* 0x000000181c18723e */ /* 0x000fce00000010ff */
.L_x_0:
[----:B------:R-:W-:Y:S01]  /*2090*/  BAR.SYNC.DEFER_BLOCKING 0x0 ;  /* 0x0000000000007b1d */ /* 0x000fe20000010000 */
[C---:B------:R-:W-:Y:S01]  /*20a0*/  IMAD.SHL.U32 R2, R14.reuse, 0x80, RZ ;  /* 0x000000800e027824 */ /* 0x040fe200078e00ff */
[----:B------:R-:W-:Y:S01]  /*20b0*/  USHF.L.U32 UR13, UR13, 0x5, URZ ;  /* 0x000000050d0d7899 */ /* 0x000fe2000800063f */
[C---:B------:R-:W-:Y:S02]  /*20c0*/  IMAD.SHL.U32 R0, R14.reuse, 0x10, RZ ;  /* 0x000000100e007824 */ /* 0x040fe400078e00ff */
[----:B------:R-:W-:Y:S01]  /*20d0*/  IMAD.SHL.U32 R14, R14, 0x8, RZ ;  /* 0x000000080e0e7824 */ /* 0x000fe200078e00ff */
[----:B------:R-:W-:Y:S01]  /*20e0*/  LOP3.LUT R3, R2, 0x400, RZ, 0xc0, !PT ;  /* 0x0000040002037812 */ /* 0x000fe200078ec0ff */
[----:B------:R-:W-:Y:S01]  /*20f0*/  ULOP3.LUT UR13, UR13, 0x60, URZ, 0xc0, !UPT ;  /* 0x000000600d0d7892 */ /* 0x000fe2000f8ec03f */
[----:B------:R-:W-:Y:S01]  /*2100*/  LOP3.LUT R2, R0, 0x70, RZ, 0xc0, !PT ;  /* 0x0000007000027812 */ /* 0x000fe200078ec0ff */
[----:B------:R-:W-:Y:S01]  /*2110*/  ULDC.64 UR6, c[0x0][0x228] ;  /* 0x00008a0000067ab9 */ /* 0x000fe20000000a00 */
[----:B------:R-:W-:Y:S01]  /*2120*/  LOP3.LUT R14, R14, 0x380, RZ, 0xc0, !PT ;  /* 0x000003800e0e7812 */ /* 0x000fe200078ec0ff */
[----:B------:R-:W-:Y:S01]  /*2130*/  ULDC UR4, c[0x0][0x244] ;  /* 0x0000910000047ab9 */ /* 0x000fe20000000800 */
[----:B------:R-:W-:-:S02]  /*2140*/  IADD3 R3, R3, UR12, R2 ;  /* 0x0000000c03037c10 */ /* 0x000fc4000fffe002 */
[----:B------:R-:W-:Y:S02]  /*2150*/  LOP3.LUT R20, R0, 0x7f0, RZ, 0xc0, !PT ;  /* 0x000007f000147812 */ /* 0x000fe400078ec0ff */
[----:B------:R-:W0:Y:S01]  /*2160*/  LDC R0, c[0x0][0x248] ;  /* 0x00009200ff007b82 */ /* 0x000e220000000800 */
[----:B------:R-:W-:Y:S01]  /*2170*/  IMAD.IADD R18, R14, 0x1, R3 ;  /* 0x000000010e127824 */ /* 0x000fe200078e0203 */
[----:B------:R-:W-:Y:S02]  /*2180*/  LOP3.LUT R17, R17, UR13, R16, 0xfe, !PT ;  /* 0x0000000d11117c12 */ /* 0x000fe4000f8efe10 */
[C---:B------:R-:W-:Y:S01]  /*2190*/  ISETP.GE.AND P0, PT, R15.reuse, UR6, PT ;  /* 0x000000060f007c0c */ /* 0x040fe2000bf06270 */
[----:B------:R-:W-:Y:S01]  /*21a0*/  IMAD R15, R15, UR4, RZ ;  /* 0x000000040f0f7c24 */ /* 0x000fe2000f8e02ff */
[C---:B------:R-:W-:Y:S01]  /*21b0*/  LOP3.LUT R3, R17.reuse, 0x2, RZ, 0xfc, !PT ;  /* 0x0000000211037812 */ /* 0x040fe200078efcff */
[----:B------:R-:W-:Y:S01]  /*21c0*/  ULDC.64 UR4, c[0x0][0x220] ;  /* 0x0000880000047ab9 */ /* 0x000fe20000000a00 */
[----:B------:R-:W-:Y:S01]  /*21d0*/  STSM.16.M88.4 [R18], R24 ;  /* 0x0000001812007844 */ /* 0x000fe20000000200 */
[----:B------:R-:W-:-:S02]  /*21e0*/  LOP3.LUT R2, R17, 0x4, RZ, 0xfc, !PT ;  /* 0x0000000411027812 */ /* 0x000fc400078efcff */
[----:B------:R-:W-:Y:S01]  /*21f0*/  ISETP.LT.AND P3, PT, R3, UR7, !P0 ;  /* 0x0000000703007c0c */ /* 0x000fe2000c761270 */
[----:B------:R-:W-:Y:S01]  /*2200*/  BAR.SYNC.DEFER_BLOCKING 0x0 ;  /* 0x0000000000007b1d */ /* 0x000fe20000010000 */
[----:B------:R-:W-:Y:S02]  /*2210*/  LEA R3, P1, R15, UR4, 0x1 ;  /* 0x000000040f037c11 */ /* 0x000fe4000f8208ff */
[C---:B------:R-:W-:Y:S02]  /*2220*/  LOP3.LUT R7, R17.reuse, 0x6, RZ, 0xfc, !PT ;  /* 0x0000000611077812 */ /* 0x040fe400078efcff */
[----:B------:R-:W-:Y:S02]  /*2230*/  ISETP.LT.AND P2, PT, R2, UR7, !P0 ;  /* 0x0000000702007c0c */ /* 0x000fe4000c741270 */
[----:B------:R-:W-:Y:S02]  /*2240*/  ISETP.LT.AND P4, PT, R17, UR7, !P0 ;  /* 0x0000000711007c0c */ /* 0x000fe4000c781270 */
[----:B------:R-:W-:-:S02]  /*2250*/  LEA.HI.X.SX32 R2, R15, UR5, 0x1, P1 ;  /* 0x000000050f027c11 */ /* 0x000fc400088f0eff */
[----:B------:R-:W-:Y:S01]  /*2260*/  ISETP.LT.AND P1, PT, R7, UR7, !P0 ;  /* 0x0000000707007c0c */ /* 0x000fe2000c721270 */
[C---:B0-----:R-:W-:Y:S01]  /*2270*/  IMAD R5, R17.reuse, R0, RZ ;  /* 0x0000000011057224 */ /* 0x041fe200078e02ff */
[C---:B------:R-:W-:Y:S02]  /*2280*/  LOP3.LUT R6, R17.reuse, 0x8, RZ, 0xfc, !PT ;  /* 0x0000000811067812 */ /* 0x040fe400078efcff */
[----:B------:R-:W-:Y:S01]  /*2290*/  LOP3.LUT R12, R17, 0xa, RZ, 0xfc, !PT ;  /* 0x0000000a110c7812 */ /* 0x000fe200078efcff */
[----:B------:R-:W-:Y:S01]  /*22a0*/  IMAD R7, R0, 0x2, R5 ;  /* 0x0000000200077824 */ /* 0x000fe200078e0205 */
[C---:B------:R-:W-:Y:S02]  /*22b0*/  LEA R4, P5, R5.reuse, R3, 0x1 ;  /* 0x0000000305047211 */ /* 0x040fe400078a08ff */
[----:B------:R-:W-:Y:S01]  /*22c0*/  ISETP.LT.AND P6, PT, R6, UR7, !P0 ;  /* 0x0000000706007c0c */ /* 0x000fe2000c7c1270 */
[----:B------:R-:W-:Y:S01]  /*22d0*/  IMAD R13, R0, 0x2, R7 ;  /* 0x00000002000d7824 */ /* 0x000fe200078e0207 */
[----:B------:R-:W-:-:S02]  /*22e0*/  LEA.HI.X.SX32 R5, R5, R2, 0x1, P5 ;  /* 0x0000000205057211 */ /* 0x000fc400028f0eff */
[----:B------:R-:W-:Y:S01]  /*22f0*/  LEA R6, P5, R7, R3, 0x1 ;  /* 0x0000000307067211 */ /* 0x000fe200078a08ff */
[----:B------:R-:W0:Y:S01]  /*2300*/  LDS.128 R8, [R20+UR12] ;  /* 0x0000000c14087984 */ /* 0x000e220008000c00 */
[----:B------:R-:W-:Y:S01]  /*2310*/  LOP3.LUT R14, R17, 0xc, RZ, 0xfc, !PT ;  /* 0x0000000c110e7812 */ /* 0x000fe200078efcff */
[----:B------:R-:W-:Y:S01]  /*2320*/  IMAD R19, R0, 0x2, R13 ;  /* 0x0000000200137824 */ /* 0x000fe200078e020d */
[----:B------:R-:W-:Y:S01]  /*2330*/  LEA.HI.X.SX32 R7, R7, R2, 0x1, P5 ;  /* 0x0000000207077211 */ /* 0x000fe200028f0eff */
[----:B------:R-:W-:Y:S01]  /*2340*/  BAR.SYNC.DEFER_BLOCKING 0x0 ;  /* 0x0000000000007b1d */ /* 0x000fe20000010000 */
[----:B------:R-:W-:-:S05]  /*2350*/  ISETP.LT.AND P5, PT, R12, UR7, !P0 ;  /* 0x000000070c007c0c */ /* 0x000fca000c7a1270 */
[----:B------:R-:W-:Y:S02]  /*2360*/  STSM.16.M88.4 [R18], R32 ;  /* 0x0000002012007844 */ /* 0x000fe40000000200 */
[----:B------:R-:W-:Y:S01]  /*2370*/  BAR.SYNC.DEFER_BLOCKING 0x0 ;  /* 0x0000000000007b1d */ /* 0x000fe20000010000 */
[----:B0-----:R-:W-:Y:S02]  /*2380*/  PRMT R16, R8, 0x7632, R16 ;  /* 0x0000763208107816 */ /* 0x001fe40000000010 */
[----:B------:R-:W-:-:S03]  /*2390*/  PRMT R22, R9, 0x7632, R22 ;  /* 0x0000763209167816 */ /* 0x000fc60000000016 */
[----:B------:R0:W-:Y:S01]  /*23a0*/  @P4 STG.E.U16 desc[UR16][R4.64], R8 ;  /* 0x0000000804004986 */ /* 0x0001e2000c101510 */
[----:B------:R-:W-:-:S03]  /*23b0*/  LEA R12, P4, R13, R3, 0x1 ;  /* 0x000000030d0c7211 */ /* 0x000fc600078808ff */
[----:B------:R-:W-:Y:S01]  /*23c0*/  @P3 STG.E.U16 desc[UR16][R6.64], R9 ;  /* 0x0000000906003986 */ /* 0x000fe2000c101510 */
[-C--:B------:R-:W-:Y:S02]  /*23d0*/  LEA.HI.X.SX32 R13, R13, R2.reuse, 0x1, P4 ;  /* 0x000000020d0d7211 */ /* 0x080fe400020f0eff */
[----:B------:R-:W-:Y:S02]  /*23e0*/  ISETP.LT.AND P4, PT, R14, UR7, !P0 ;  /* 0x000000070e007c0c */ /* 0x000fe4000c781270 */
[----:B------:R-:W-:Y:S01]  /*23f0*/  LEA R14, P3, R19, R3, 0x1 ;  /* 0x00000003130e7211 */ /* 0x000fe200078608ff */
[----:B------:R1:W-:Y:S01]  /*2400*/  @P2 STG.E.U16 desc[UR16][R12.64], R10 ;  /* 0x0000000a0c002986 */ /* 0x0003e2000c101510 */
[C---:B0-----:R-:W-:Y:S02]  /*2410*/  LOP3.LUT R5, R17.reuse, 0xe, RZ, 0xfc, !PT ;  /* 0x0000000e11057812 */ /* 0x041fe400078efcff */
[----:B------:R-:W-:Y:S02]  /*2420*/  LOP3.LUT R4, R17, 0x10, RZ, 0xfc, !PT ;  /* 0x0000001011047812 */ /* 0x000fe400078efcff */
[----:B------:R-:W-:Y:S01]  /*2430*/  LEA.HI.X.SX32 R15, R19, R2, 0x1, P3 ;  /* 0x00000002130f7211 */ /* 0x000fe200018f0eff */
[----:B------:R-:W-:Y:S01]  /*2440*/  IMAD R19, R0, 0x2, R19 ;  /* 0x0000000200137824 */ /* 0x000fe200078e0213 */
[----:B------:R-:W-:-:S02]  /*2450*/  ISETP.LT.AND P3, PT, R5, UR7, !P0 ;  /* 0x0000000705007c0c */ /* 0x000fc4000c761270 */
[----:B------:R-:W-:Y:S01]  /*2460*/  ISETP.LT.AND P2, PT, R4, UR7, !P0 ;  /* 0x0000000704007c0c */ /* 0x000fe2000c741270 */
[----:B------:R0:W-:Y:S01]  /*2470*/  @P1 STG.E.U16 desc[UR16][R14.64], R11 ;  /* 0x0000000b0e001986 */ /* 0x0001e2000c101510 */
[-C--:B------:R-:W-:Y:S01]  /*2480*/  LEA R18, P1, R19, R3.reuse, 0x1 ;  /* 0x0000000313127211 */ /* 0x080fe200078208ff */
[C---:B------:R-:W-:Y:S01]  /*2490*/  IMAD R21, R0.reuse, 0x2, R19 ;  /* 0x0000000200157824 */ /* 0x040fe200078e0213 */
[----:B-1----:R-:W-:Y:S01]  /*24a0*/  LOP3.LUT R12, R17, 0x12, RZ, 0xfc, !PT ;  /* 0x00000012110c7812 */ /* 0x002fe200078efcff */
[----:B------:R-:W1:Y:S01]  /*24b0*/  LDS.128 R4, [R20+UR12] ;  /* 0x0000000c14047984 */ /* 0x000e620008000c00 */
[----:B------:R-:W-:Y:S01]  /*24c0*/  LEA.HI.X.SX32 R19, R19, R2, 0x1, P1 ;  /* 0x0000000213137211 */ /* 0x000fe200008f0eff */
[----:B------:R-:W-:Y:S01]  /*24d0*/  IMAD R13, R0, 0x2, R21 ;  /* 0x00000002000d7824 */ /* 0x000fe200078e0215 */
[----:B------:R-:W-:-:S03]  /*24e0*/  LEA R8, P1, R21, R3, 0x1 ;  /* 0x0000000315087211 */ /* 0x000fc600078208ff */
[----:B------:R2:W-:Y:S01]  /*24f0*/  @P6 STG.E.U16 desc[UR16][R18.64], R16 ;  /* 0x0000001012006986 */ /* 0x0005e2000c101510 */
[-C--:B------:R-:W-:Y:S01]  /*2500*/  LEA.HI.X.SX32 R9, R21, R2.reuse, 0x1, P1 ;  /* 0x0000000215097211 */ /* 0x080fe200008f0eff */
[----:B0-----:R-:W-:Y:S01]  /*2510*/  IMAD R15, R0, 0x2, R13 ;  /* 0x00000002000f7824 */ /* 0x001fe200078e020d */
[----:B------:R-:W-:Y:S02]  /*2520*/  ISETP.LT.AND P1, PT, R12, UR7, !P0 ;  /* 0x000000070c007c0c */ /* 0x000fe4000c721270 */
[-C--:B------:R-:W-:Y:S01]  /*2530*/  LEA R12, P6, R13, R3.reuse, 0x1 ;  /* 0x000000030d0c7211 */ /* 0x080fe200078c08ff */
[----:B------:R0:W-:Y:S01]  /*2540*/  @P5 STG.E.U16 desc[UR16][R8.64], R22 ;  /* 0x0000001608005986 */ /* 0x0001e2000c101510 */
[----:B------:R-:W-:Y:S02]  /*2550*/  LOP3.LUT R14, R17, 0x14, RZ, 0xfc, !PT ;  /* 0x00000014110e7812 */ /* 0x000fe400078efcff */
[----:B------:R-:W-:Y:S02]  /*2560*/  LEA.HI.X.SX32 R13, R13, R2, 0x1, P6 ;  /* 0x000000020d0d7211 */ /* 0x000fe400030f0eff */
[----:B------:R-:W-:Y:S01]  /*2570*/  ISETP.LT.AND P5, PT, R14, UR7, !P0 ;  /* 0x000000070e007c0c */ /* 0x000fe2000c7a1270 */
[----:B--2---:R-:W-:Y:S01]  /*2580*/  IMAD R19, R0, 0x2, R15 ;  /* 0x0000000200137824 */ /* 0x004fe200078e020f */
[----:B------:R-:W-:-:S02]  /*2590*/  LEA R14, P6, R15, R3, 0x1 ;  /* 0x000000030f0e7211 */ /* 0x000fc400078c08ff */
[----:B------:R-:W-:Y:S01]  /*25a0*/  PRMT R16, R11, 0x7632, R16 ;  /* 0x000076320b107816 */ /* 0x000fe20000000010 */
[----:B------:R-:W-:Y:S01]  /*25b0*/  IMAD R11, R0, 0x2, R19 ;  /* 0x00000002000b7824 */ /* 0x000fe200078e0213 */
[----:B------:R-:W-:Y:S02]  /*25c0*/  LEA.HI.X.SX32 R15, R15, R2, 0x1, P6 ;  /* 0x000000020f0f7211 */ /* 0x000fe400030f0eff */
[----:B0-----:R-:W-:Y:S02]  /*25d0*/  PRMT R9, R10, 0x7632, R9 ;  /* 0x000076320a097816 */ /* 0x001fe40000000009 */
[----:B------:R-:W-:Y:S02]  /*25e0*/  LOP3.LUT R10, R17, 0x16, RZ, 0xfc, !PT ;  /* 0x00000016110a7812 */ /* 0x000fe400078efcff */
[----:B------:R-:W-:Y:S01]  /*25f0*/  LEA R8, P6, R19, R3, 0x1 ;  /* 0x0000000313087211 */ /* 0x000fe200078c08ff */
[----:B------:R0:W-:Y:S01]  /*2600*/  @P4 STG.E.U16 desc[UR16][R12.64], R9 ;  /* 0x000000090c004986 */ /* 0x0001e2000c101510 */
[----:B------:R-:W-:-:S02]  /*2610*/  ISETP.LT.AND P4, PT, R10, UR7, !P0 ;  /* 0x000000070a007c0c */ /* 0x000fc4000c781270 */
[C---:B------:R-:W-:Y:S01]  /*2620*/  LOP3.LUT R10, R17.reuse, 0x18, RZ, 0xfc, !PT ;  /* 0x00000018110a7812 */ /* 0x040fe200078efcff */
[----:B------:R2:W-:Y:S01]  /*2630*/  @P3 STG.E.U16 desc[UR16][R14.64], R16 ;  /* 0x000000100e003986 */ /* 0x0005e2000c101510 */
[----:B------:R-:W-:Y:S02]  /*2640*/  LOP3.LUT R20, R17, 0x1c, RZ, 0xfc, !PT ;  /* 0x0000001c11147812 */ /* 0x000fe400078efcff */
[----:B------:R-:W-:Y:S01]  /*2650*/  ISETP.LT.AND P3, PT, R10, UR7, !P0 ;  /* 0x000000070a007c0c */ /* 0x000fe2000c761270 */
[C---:B0-----:R-:W-:Y:S01]  /*2660*/  IMAD R13, R0.reuse, 0x2, R11 ;  /* 0x00000002000d7824 */ /* 0x041fe200078e020b */
[-C--:B------:R-:W-:Y:S02]  /*2670*/  LEA.HI.X.SX32 R9, R19, R2.reuse, 0x1, P6 ;  /* 0x0000000213097211 */ /* 0x080fe400030f0eff */
[----:B------:R-:W-:Y:S01]  /*2680*/  LEA R10, P6, R11, R3, 0x1 ;  /* 0x000000030b0a7211 */ /* 0x000fe200078c08ff */
[C---:B------:R-:W-:Y:S01]  /*2690*/  IMAD R19, R0.reuse, 0x2, R13 ;  /* 0x0000000200137824 */ /* 0x040fe200078e020d */
[----:B------:R-:W-:Y:S01]  /*26a0*/  LOP3.LUT R12, R17, 0x1a, RZ, 0xfc, !PT ;  /* 0x0000001a110c7812 */ /* 0x000fe200078efcff */
[----:B-1----:R-:W-:Y:S01]  /*26b0*/  @P2 STG.E.U16 desc[UR16][R8.64], R4 ;  /* 0x0000000408002986 */ /* 0x002fe2000c101510 */
[----:B------:R-:W-:Y:S01]  /*26c0*/  LEA.HI.X.SX32 R11, R11, R2, 0x1, P6 ;  /* 0x000000020b0b7211 */ /* 0x000fe200030f0eff */
[----:B------:R-:W-:Y:S01]  /*26d0*/  IMAD R21, R0, 0x2, R19 ;  /* 0x0000000200157824 */ /* 0x000fe200078e0213 */
[----:B------:R-:W-:-:S02]  /*26e0*/  ISETP.LT.AND P2, PT, R12, UR7, !P0 ;  /* 0x000000070c007c0c */ /* 0x000fc4000c741270 */
[-C--:B------:R-:W-:Y:S01]  /*26f0*/  LEA R12, P6, R13, R3.reuse, 0x1 ;  /* 0x000000030d0c7211 */ /* 0x080fe200078c08ff */
[C---:B------:R-:W-:Y:S01]  /*2700*/  IMAD R23, R0.reuse, 0x2, R21 ;  /* 0x0000000200177824 */ /* 0x040fe200078e0215 */
[----:B------:R0:W-:Y:S01]  /*2710*/  @P1 STG.E.U16 desc[UR16][R10.64], R5 ;  /* 0x000000050a001986 */ /* 0x0001e2000c101510 */
[-C--:B--2---:R-:W-:Y:S02]  /*2720*/  LEA R14, P1, R19, R3.reuse, 0x1 ;  /* 0x00000003130e7211 */ /* 0x084fe400078208ff */
[C---:B------:R-:W-:Y:S01]  /*2730*/  IMAD R25, R0.reuse, 0x2, R23 ;  /* 0x0000000200197824 */ /* 0x040fe200078e0217 */
[-C--:B------:R-:W-:Y:S02]  /*2740*/  LEA.HI.X.SX32 R13, R13, R2.reuse, 0x1, P6 ;  /* 0x000000020d0d7211 */ /* 0x080fe400030f0eff */
[----:B------:R-:W-:Y:S01]  /*2750*/  LEA R18, P6, R21, R3, 0x1 ;  /* 0x0000000315127211 */ /* 0x000fe200078c08ff */
[----:B------:R-:W-:Y:S01]  /*2760*/  IMAD R0, R0, 0x2, R25 ;  /* 0x0000000200007824 */ /* 0x000fe200078e0219 */
[-C--:B------:R-:W-:Y:S01]  /*2770*/  LEA.HI.X.SX32 R15, R19, R2.reuse, 0x1, P1 ;  /* 0x00000002130f7211 */ /* 0x080fe200008f0eff */
[----:B------:R1:W-:Y:S01]  /*2780*/  @P5 STG.E.U16 desc[UR16][R12.64], R6 ;  /* 0x000000060c005986 */ /* 0x0003e2000c101510 */
[----:B------:R-:W-:-:S02]  /*2790*/  LEA.HI.X.SX32 R19, R21, R2, 0x1, P6 ;  /* 0x0000000215137211 */ /* 0x000fc400030f0eff */
[-C--:B0-----:R-:W-:Y:S01]  /*27a0*/  LEA R10, P1, R25, R3.reuse, 0x1 ;  /* 0x00000003190a7211 */ /* 0x081fe200078208ff */
[----:B------:R1:W-:Y:S01]  /*27b0*/  @P4 STG.E.U16 desc[UR16][R14.64], R7 ;  /* 0x000000070e004986 */ /* 0x0003e2000c101510 */
[----:B------:R-:W-:Y:S02]  /*27c0*/  LOP3.LUT R17, R17, 0x1e, RZ, 0xfc, !PT ;  /* 0x0000001e11117812 */ /* 0x000fe400078efcff */
[----:B------:R-:W-:Y:S02]  /*27d0*/  LEA R8, P6, R23, R3, 0x1 ;  /* 0x0000000317087211 */ /* 0x000fe400078c08ff */
[----:B------:R-:W-:Y:S02]  /*27e0*/  LEA.HI.X.SX32 R11, R25, R2, 0x1, P1 ;  /* 0x00000002190b7211 */ /* 0x000fe400008f0eff */
[----:B------:R-:W-:Y:S02]  /*27f0*/  ISETP.LT.AND P1, PT, R20, UR7, !P0 ;  /* 0x0000000714007c0c */ /* 0x000fe4000c721270 */
[----:B------:R-:W-:-:S02]  /*2800*/  ISETP.LT.AND P0, PT, R17, UR7, !P0 ;  /* 0x0000000711007c0c */ /* 0x000fc4000c701270 */
[-C--:B------:R-:W-:Y:S02]  /*2810*/  LEA.HI.X.SX32 R9, R23, R2.reuse, 0x1, P6 ;  /* 0x0000000217097211 */ /* 0x080fe400030f0eff */
[----:B------:R-:W-:Y:S02]  /*2820*/  LEA R16, P6, R0, R3, 0x1 ;  /* 0x0000000300107211 */ /* 0x000fe400078c08ff */
[----:B------:R-:W-:Y:S02]  /*2830*/  PRMT R4, R4, 0x7632, R4 ;  /* 0x0000763204047816 */ /* 0x000fe40000000004 */
[----:B------:R-:W-:Y:S02]  /*2840*/  LEA.HI.X.SX32 R17, R0, R2, 0x1, P6 ;  /* 0x0000000200117211 */ /* 0x000fe400030f0eff */
[----:B------:R-:W-:Y:S01]  /*2850*/  PRMT R5, R5, 0x7632, R5 ;  /* 0x0000763205057816 */ /* 0x000fe20000000005 */
[----:B------:R1:W-:Y:S01]  /*2860*/  @P3 STG.E.U16 desc[UR16][R18.64], R4 ;  /* 0x0000000412003986 */ /* 0x0003e2000c101510 */
[----:B------:R-:W-:-:S03]  /*2870*/  PRMT R0, R6, 0x7632, R0 ;  /* 0x0000763206007816 */ /* 0x000fc60000000000 */
[----:B------:R1:W-:Y:S04]  /*2880*/  @P2 STG.E.U16 desc[UR16][R8.64], R5 ;  /* 0x0000000508002986 */ /* 0x0003e8000c101510 */
[----:B------:R1:W-:Y:S01]  /*2890*/  @P1 STG.E.U16 desc[UR16][R10.64], R0 ;  /* 0x000000000a001986 */ /* 0x0003e2000c101510 */
[----:B------:R-:W-:Y:S05]  /*28a0*/  @!P0 EXIT ;  /* 0x000000000000894d */ /* 0x000fea0003800000 */
[----:B-1----:R-:W-:-:S05]  /*28b0*/  PRMT R8, R7, 0x7632, R8 ;  /* 0x0000763207087816 */ /* 0x002fca0000000008 */
[----:B------:R-:W-:Y:S01]  /*28c0*/  STG.E.U16 desc[UR16][R16.64], R8 ;  /* 0x0000000810007986 */ /* 0x000fe2000c101510 */
[----:B------:R-:W-:Y:S05]  /*28d0*/  EXIT ;  /* 0x000000000000794d */ /* 0x000fea0003800000 */
.L_x_2:
[----:B------:R-:W-:-:S00]  /*28e0*/  BRA `(.L_x_2) ;  /* 0xfffffffc00fc7947 */ /* 0x000fc0000383ffff */
[----:B------:R-:W-:-:S00]  /*28f0*/  NOP ;  /* 0x0000000000007918 */ /* 0x000fc00000000000 */
        /* <DEDUP_REMOVED lines=8> */
.L_x_3:


//--------------------- .nv.shared.matmul_kernel  --------------------------
	.section	.nv.shared.matmul_kernel,"aw",@nobits
	.sectionflags	@""
	.align	16
	.zero		1024


//--------------------- .nv.shared.reserved.0     --------------------------
	.section	.nv.shared.reserved.0,"aw",@nobits
	.weak		__nv_reservedSMEM_offset_0_alias
	.size		__nv_reservedSMEM_offset_0_alias, 0, 0
	.other		__nv_reservedSMEM_offset_0_alias,@"STO_CUDA_RESERVED_SHARED STV_DEFAULT"
__nv_reservedSMEM_offset_0_alias:
	.zero		0


//--------------------- .nv.constant0.matmul_kernel --------------------------
	.section	.nv.constant0.matmul_kernel,"a",@progbits
	.sectionflags	@""
	.align	4
.nv.constant0.matmul_kernel:
	.zero		608


//--------------------- SYMBOLS --------------------------

	.type		.nv.reservedSmem.offset0,@object
	.size		.nv.reservedSmem.offset0,0x4
